//
// Generated by NVIDIA NVVM Compiler
//
// Compiler Build ID: CL-36424714
// Cuda compilation tools, release 13.0, V13.0.88
// Based on NVVM 20.0.0
//

.version 9.0
.target sm_100
.address_size 64

	// .globl	_Z19run_stable_marriagePViS0_S0_S0_S0_S0_S0_
.global .align 4 .u32 IDLE;
.global .align 4 .u32 FALSE;
.global .align 4 .u32 BUSY = 1;
.global .align 4 .u32 TRUE = 1;

.visible .entry _Z19run_stable_marriagePViS0_S0_S0_S0_S0_S0_(
	.param .u64 .ptr .align 1 _Z19run_stable_marriagePViS0_S0_S0_S0_S0_S0__param_0,
	.param .u64 .ptr .align 1 _Z19run_stable_marriagePViS0_S0_S0_S0_S0_S0__param_1,
	.param .u64 .ptr .align 1 _Z19run_stable_marriagePViS0_S0_S0_S0_S0_S0__param_2,
	.param .u64 .ptr .align 1 _Z19run_stable_marriagePViS0_S0_S0_S0_S0_S0__param_3,
	.param .u64 .ptr .align 1 _Z19run_stable_marriagePViS0_S0_S0_S0_S0_S0__param_4,
	.param .u64 .ptr .align 1 _Z19run_stable_marriagePViS0_S0_S0_S0_S0_S0__param_5,
	.param .u64 .ptr .align 1 _Z19run_stable_marriagePViS0_S0_S0_S0_S0_S0__param_6
)
{
	.reg .pred 	%p<84>;
	.reg .b16 	%rs<54>;
	.reg .b32 	%r<267>;
	.reg .b64 	%rd<93>;

	ld.param.u64 	%rd19, [_Z19run_stable_marriagePViS0_S0_S0_S0_S0_S0__param_0];
	ld.param.u64 	%rd20, [_Z19run_stable_marriagePViS0_S0_S0_S0_S0_S0__param_1];
	ld.param.u64 	%rd17, [_Z19run_stable_marriagePViS0_S0_S0_S0_S0_S0__param_2];
	ld.param.u64 	%rd21, [_Z19run_stable_marriagePViS0_S0_S0_S0_S0_S0__param_3];
	ld.param.u64 	%rd22, [_Z19run_stable_marriagePViS0_S0_S0_S0_S0_S0__param_4];
	ld.param.u64 	%rd23, [_Z19run_stable_marriagePViS0_S0_S0_S0_S0_S0__param_5];
	ld.param.u64 	%rd18, [_Z19run_stable_marriagePViS0_S0_S0_S0_S0_S0__param_6];
	cvta.to.global.u64 	%rd1, %rd22;
	cvta.to.global.u64 	%rd2, %rd19;
	cvta.to.global.u64 	%rd3, %rd20;
	cvta.to.global.u64 	%rd4, %rd23;
	cvta.to.global.u64 	%rd5, %rd21;
	ld.volatile.global.u32 	%r1, [%rd5];
	mov.u32 	%r74, %ctaid.x;
	mov.u32 	%r75, %ntid.x;
	mov.u32 	%r76, %tid.x;
	mad.lo.s32 	%r245, %r74, %r75, %r76;
	setp.gt.s32 	%p1, %r245, %r1;
	@%p1 bra 	$L__BB0_71;
	ld.volatile.global.u32 	%r77, [%rd4];
	setp.eq.s32 	%p2, %r77, 1;
	@%p2 bra 	$L__BB0_71;
	and.b32  	%r3, %r1, 15;
	and.b32  	%r4, %r1, 7;
	ld.global.u32 	%r266, [IDLE];
	and.b32  	%r6, %r1, 2147483632;
	and.b32  	%r7, %r1, 3;
	cvta.to.global.u64 	%rd6, %rd18;
	cvta.to.global.u64 	%rd7, %rd17;
$L__BB0_3:
	mul.wide.s32 	%rd24, %r245, 4;
	add.s64 	%rd8, %rd6, %rd24;
	ld.volatile.global.u32 	%r78, [%rd8];
	setp.ne.s32 	%p3, %r78, %r266;
	@%p3 bra 	$L__BB0_70;
	ld.global.u32 	%r79, [BUSY];
	st.volatile.global.u32 	[%rd8], %r79;
	setp.ne.s32 	%p4, %r245, %r1;
	@%p4 bra 	$L__BB0_21;
	setp.lt.s32 	%p40, %r1, 1;
	@%p40 bra 	$L__BB0_20;
	setp.lt.u32 	%p41, %r1, 16;
	mov.b16 	%rs53, 1;
	mov.b32 	%r248, 0;
	ld.global.u32 	%r10, [TRUE];
	@%p41 bra 	$L__BB0_9;
	mov.b16 	%rs53, 1;
	mov.b32 	%r246, 0;
$L__BB0_8:
	.pragma "nounroll";
	mul.wide.u32 	%rd85, %r246, 4;
	add.s64 	%rd86, %rd1, %rd85;
	ld.volatile.global.u32 	%r183, [%rd86];
	setp.eq.s32 	%p42, %r183, %r10;
	ld.volatile.global.u32 	%r185, [%rd86+4];
	setp.eq.s32 	%p43, %r185, %r10;
	ld.volatile.global.u32 	%r187, [%rd86+8];
	setp.eq.s32 	%p44, %r187, %r10;
	ld.volatile.global.u32 	%r189, [%rd86+12];
	setp.eq.s32 	%p45, %r189, %r10;
	ld.volatile.global.u32 	%r191, [%rd86+16];
	setp.eq.s32 	%p46, %r191, %r10;
	ld.volatile.global.u32 	%r193, [%rd86+20];
	setp.eq.s32 	%p47, %r193, %r10;
	ld.volatile.global.u32 	%r195, [%rd86+24];
	setp.eq.s32 	%p48, %r195, %r10;
	ld.volatile.global.u32 	%r197, [%rd86+28];
	setp.eq.s32 	%p49, %r197, %r10;
	ld.volatile.global.u32 	%r199, [%rd86+32];
	setp.eq.s32 	%p50, %r199, %r10;
	ld.volatile.global.u32 	%r201, [%rd86+36];
	setp.eq.s32 	%p51, %r201, %r10;
	ld.volatile.global.u32 	%r203, [%rd86+40];
	setp.eq.s32 	%p52, %r203, %r10;
	ld.volatile.global.u32 	%r205, [%rd86+44];
	setp.eq.s32 	%p53, %r205, %r10;
	ld.volatile.global.u32 	%r207, [%rd86+48];
	setp.eq.s32 	%p54, %r207, %r10;
	ld.volatile.global.u32 	%r209, [%rd86+52];
	setp.eq.s32 	%p55, %r209, %r10;
	ld.volatile.global.u32 	%r211, [%rd86+56];
	setp.eq.s32 	%p56, %r211, %r10;
	ld.volatile.global.u32 	%r213, [%rd86+60];
	setp.eq.s32 	%p57, %r213, %r10;
	selp.b16 	%rs18, 0, %rs53, %p42;
	selp.b16 	%rs19, 0, %rs18, %p43;
	selp.b16 	%rs20, 0, %rs19, %p44;
	selp.b16 	%rs21, 0, %rs20, %p45;
	selp.b16 	%rs22, 0, %rs21, %p46;
	selp.b16 	%rs23, 0, %rs22, %p47;
	selp.b16 	%rs24, 0, %rs23, %p48;
	selp.b16 	%rs25, 0, %rs24, %p49;
	selp.b16 	%rs26, 0, %rs25, %p50;
	selp.b16 	%rs27, 0, %rs26, %p51;
	selp.b16 	%rs28, 0, %rs27, %p52;
	selp.b16 	%rs29, 0, %rs28, %p53;
	selp.b16 	%rs30, 0, %rs29, %p54;
	selp.b16 	%rs31, 0, %rs30, %p55;
	selp.b16 	%rs32, 0, %rs31, %p56;
	selp.b16 	%rs53, 0, %rs32, %p57;
	add.s32 	%r246, %r246, 16;
	setp.ne.s32 	%p58, %r246, %r6;
	mov.u32 	%r248, %r6;
	@%p58 bra 	$L__BB0_8;
$L__BB0_9:
	setp.eq.s32 	%p59, %r3, 0;
	@%p59 bra 	$L__BB0_19;
	add.s32 	%r214, %r3, -1;
	setp.lt.u32 	%p60, %r214, 7;
	@%p60 bra 	$L__BB0_12;
	mul.wide.u32 	%rd87, %r248, 4;
	add.s64 	%rd88, %rd1, %rd87;
	ld.volatile.global.u32 	%r215, [%rd88];
	setp.eq.s32 	%p61, %r215, %r10;
	ld.volatile.global.u32 	%r217, [%rd88+4];
	setp.eq.s32 	%p62, %r217, %r10;
	ld.volatile.global.u32 	%r219, [%rd88+8];
	setp.eq.s32 	%p63, %r219, %r10;
	ld.volatile.global.u32 	%r221, [%rd88+12];
	setp.eq.s32 	%p64, %r221, %r10;
	ld.volatile.global.u32 	%r223, [%rd88+16];
	setp.eq.s32 	%p65, %r223, %r10;
	ld.volatile.global.u32 	%r225, [%rd88+20];
	setp.eq.s32 	%p66, %r225, %r10;
	ld.volatile.global.u32 	%r227, [%rd88+24];
	setp.eq.s32 	%p67, %r227, %r10;
	ld.volatile.global.u32 	%r229, [%rd88+28];
	setp.eq.s32 	%p68, %r229, %r10;
	selp.b16 	%rs34, 0, %rs53, %p61;
	selp.b16 	%rs35, 0, %rs34, %p62;
	selp.b16 	%rs36, 0, %rs35, %p63;
	selp.b16 	%rs37, 0, %rs36, %p64;
	selp.b16 	%rs38, 0, %rs37, %p65;
	selp.b16 	%rs39, 0, %rs38, %p66;
	selp.b16 	%rs40, 0, %rs39, %p67;
	selp.b16 	%rs53, 0, %rs40, %p68;
	add.s32 	%r248, %r248, 8;
$L__BB0_12:
	setp.eq.s32 	%p69, %r4, 0;
	@%p69 bra 	$L__BB0_19;
	add.s32 	%r230, %r4, -1;
	setp.lt.u32 	%p70, %r230, 3;
	@%p70 bra 	$L__BB0_15;
	mul.wide.u32 	%rd89, %r248, 4;
	add.s64 	%rd90, %rd1, %rd89;
	ld.volatile.global.u32 	%r231, [%rd90];
	setp.eq.s32 	%p71, %r231, %r10;
	ld.volatile.global.u32 	%r233, [%rd90+4];
	setp.eq.s32 	%p72, %r233, %r10;
	ld.volatile.global.u32 	%r235, [%rd90+8];
	setp.eq.s32 	%p73, %r235, %r10;
	ld.volatile.global.u32 	%r237, [%rd90+12];
	setp.eq.s32 	%p74, %r237, %r10;
	selp.b16 	%rs42, 0, %rs53, %p71;
	selp.b16 	%rs43, 0, %rs42, %p72;
	selp.b16 	%rs44, 0, %rs43, %p73;
	selp.b16 	%rs53, 0, %rs44, %p74;
	add.s32 	%r248, %r248, 4;
$L__BB0_15:
	setp.eq.s32 	%p75, %r7, 0;
	@%p75 bra 	$L__BB0_19;
	setp.eq.s32 	%p76, %r7, 1;
	mul.wide.u32 	%rd91, %r248, 4;
	add.s64 	%rd9, %rd1, %rd91;
	ld.volatile.global.u32 	%r238, [%rd9];
	setp.eq.s32 	%p77, %r238, %r10;
	selp.b16 	%rs53, 0, %rs53, %p77;
	@%p76 bra 	$L__BB0_19;
	setp.eq.s32 	%p78, %r7, 2;
	ld.volatile.global.u32 	%r239, [%rd9+4];
	setp.eq.s32 	%p79, %r239, %r10;
	selp.b16 	%rs53, 0, %rs53, %p79;
	@%p78 bra 	$L__BB0_19;
	ld.volatile.global.u32 	%r240, [%rd9+8];
	setp.eq.s32 	%p80, %r240, %r10;
	selp.b16 	%rs53, 0, %rs53, %p80;
$L__BB0_19:
	and.b16  	%rs45, %rs53, 255;
	setp.eq.s16 	%p81, %rs45, 0;
	@%p81 bra 	$L__BB0_69;
$L__BB0_20:
	mov.b32 	%r241, 1;
	st.volatile.global.u32 	[%rd4], %r241;
	bra.uni 	$L__BB0_69;
$L__BB0_21:
	ld.volatile.global.u32 	%r80, [%rd5];
	ld.volatile.global.u32 	%r18, [%rd5+4];
	setp.lt.s32 	%p5, %r18, 1;
	@%p5 bra 	$L__BB0_35;
	mul.lo.s32 	%r19, %r18, %r245;
	and.b32  	%r20, %r18, 15;
	setp.lt.u32 	%p6, %r18, 16;
	mov.b32 	%r253, 0;
	@%p6 bra 	$L__BB0_25;
	add.s64 	%rd92, %rd2, 32;
	and.b32  	%r253, %r18, 2147483632;
	neg.s32 	%r251, %r253;
	mov.u32 	%r250, %r19;
$L__BB0_24:
	.pragma "nounroll";
	mul.wide.s32 	%rd25, %r250, 4;
	add.s64 	%rd26, %rd3, %rd25;
	ld.volatile.global.u32 	%r82, [%rd92+-32];
	st.volatile.global.u32 	[%rd26], %r82;
	ld.volatile.global.u32 	%r83, [%rd92+-28];
	st.volatile.global.u32 	[%rd26+4], %r83;
	ld.volatile.global.u32 	%r84, [%rd92+-24];
	st.volatile.global.u32 	[%rd26+8], %r84;
	ld.volatile.global.u32 	%r85, [%rd92+-20];
	st.volatile.global.u32 	[%rd26+12], %r85;
	ld.volatile.global.u32 	%r86, [%rd92+-16];
	st.volatile.global.u32 	[%rd26+16], %r86;
	ld.volatile.global.u32 	%r87, [%rd92+-12];
	st.volatile.global.u32 	[%rd26+20], %r87;
	ld.volatile.global.u32 	%r88, [%rd92+-8];
	st.volatile.global.u32 	[%rd26+24], %r88;
	ld.volatile.global.u32 	%r89, [%rd92+-4];
	st.volatile.global.u32 	[%rd26+28], %r89;
	ld.volatile.global.u32 	%r90, [%rd92];
	st.volatile.global.u32 	[%rd26+32], %r90;
	ld.volatile.global.u32 	%r91, [%rd92+4];
	st.volatile.global.u32 	[%rd26+36], %r91;
	ld.volatile.global.u32 	%r92, [%rd92+8];
	st.volatile.global.u32 	[%rd26+40], %r92;
	ld.volatile.global.u32 	%r93, [%rd92+12];
	st.volatile.global.u32 	[%rd26+44], %r93;
	ld.volatile.global.u32 	%r94, [%rd92+16];
	st.volatile.global.u32 	[%rd26+48], %r94;
	ld.volatile.global.u32 	%r95, [%rd92+20];
	st.volatile.global.u32 	[%rd26+52], %r95;
	ld.volatile.global.u32 	%r96, [%rd92+24];
	st.volatile.global.u32 	[%rd26+56], %r96;
	ld.volatile.global.u32 	%r97, [%rd92+28];
	st.volatile.global.u32 	[%rd26+60], %r97;
	add.s32 	%r251, %r251, 16;
	add.s64 	%rd92, %rd92, 64;
	add.s32 	%r250, %r250, 16;
	setp.ne.s32 	%p7, %r251, 0;
	@%p7 bra 	$L__BB0_24;
$L__BB0_25:
	setp.eq.s32 	%p8, %r20, 0;
	@%p8 bra 	$L__BB0_35;
	and.b32  	%r28, %r18, 7;
	setp.lt.u32 	%p9, %r20, 8;
	@%p9 bra 	$L__BB0_28;
	mul.wide.u32 	%rd27, %r253, 4;
	add.s64 	%rd28, %rd2, %rd27;
	ld.volatile.global.u32 	%r98, [%rd28];
	add.s32 	%r99, %r253, %r19;
	mul.wide.s32 	%rd29, %r99, 4;
	add.s64 	%rd30, %rd3, %rd29;
	st.volatile.global.u32 	[%rd30], %r98;
	ld.volatile.global.u32 	%r100, [%rd28+4];
	st.volatile.global.u32 	[%rd30+4], %r100;
	ld.volatile.global.u32 	%r101, [%rd28+8];
	st.volatile.global.u32 	[%rd30+8], %r101;
	ld.volatile.global.u32 	%r102, [%rd28+12];
	st.volatile.global.u32 	[%rd30+12], %r102;
	ld.volatile.global.u32 	%r103, [%rd28+16];
	st.volatile.global.u32 	[%rd30+16], %r103;
	ld.volatile.global.u32 	%r104, [%rd28+20];
	st.volatile.global.u32 	[%rd30+20], %r104;
	ld.volatile.global.u32 	%r105, [%rd28+24];
	st.volatile.global.u32 	[%rd30+24], %r105;
	ld.volatile.global.u32 	%r106, [%rd28+28];
	st.volatile.global.u32 	[%rd30+28], %r106;
	add.s32 	%r253, %r253, 8;
$L__BB0_28:
	setp.eq.s32 	%p10, %r28, 0;
	@%p10 bra 	$L__BB0_35;
	and.b32  	%r31, %r18, 3;
	setp.lt.u32 	%p11, %r28, 4;
	@%p11 bra 	$L__BB0_31;
	mul.wide.u32 	%rd31, %r253, 4;
	add.s64 	%rd32, %rd2, %rd31;
	ld.volatile.global.u32 	%r107, [%rd32];
	add.s32 	%r108, %r253, %r19;
	mul.wide.s32 	%rd33, %r108, 4;
	add.s64 	%rd34, %rd3, %rd33;
	st.volatile.global.u32 	[%rd34], %r107;
	ld.volatile.global.u32 	%r109, [%rd32+4];
	st.volatile.global.u32 	[%rd34+4], %r109;
	ld.volatile.global.u32 	%r110, [%rd32+8];
	st.volatile.global.u32 	[%rd34+8], %r110;
	ld.volatile.global.u32 	%r111, [%rd32+12];
	st.volatile.global.u32 	[%rd34+12], %r111;
	add.s32 	%r253, %r253, 4;
$L__BB0_31:
	setp.eq.s32 	%p12, %r31, 0;
	@%p12 bra 	$L__BB0_35;
	mul.wide.u32 	%rd35, %r253, 4;
	add.s64 	%rd13, %rd2, %rd35;
	ld.volatile.global.u32 	%r112, [%rd13];
	add.s32 	%r113, %r253, %r19;
	mul.wide.s32 	%rd36, %r113, 4;
	add.s64 	%rd14, %rd3, %rd36;
	st.volatile.global.u32 	[%rd14], %r112;
	setp.eq.s32 	%p13, %r31, 1;
	@%p13 bra 	$L__BB0_35;
	ld.volatile.global.u32 	%r114, [%rd13+4];
	st.volatile.global.u32 	[%rd14+4], %r114;
	setp.eq.s32 	%p14, %r31, 2;
	@%p14 bra 	$L__BB0_35;
	ld.volatile.global.u32 	%r115, [%rd13+8];
	st.volatile.global.u32 	[%rd14+8], %r115;
$L__BB0_35:
	ld.volatile.global.u32 	%r34, [%rd5];
	ld.volatile.global.u32 	%r116, [%rd5+4];
	ld.volatile.global.u32 	%r117, [%rd5];
	ld.volatile.global.u32 	%r118, [%rd5+4];
	ld.volatile.global.u32 	%r119, [%rd5];
	ld.volatile.global.u32 	%r120, [%rd5+4];
	mad.lo.s32 	%r121, %r120, %r245, %r245;
	mul.wide.s32 	%rd37, %r121, 4;
	add.s64 	%rd38, %rd3, %rd37;
	ld.volatile.global.s32 	%rd39, [%rd38];
	mul.lo.s32 	%r122, %r118, %r245;
	cvt.s64.s32 	%rd40, %r122;
	add.s64 	%rd41, %rd40, %rd39;
	shl.b64 	%rd42, %rd41, 2;
	add.s64 	%rd43, %rd5, %rd42;
	ld.volatile.global.u32 	%r35, [%rd43+8];
	setp.lt.s32 	%p15, %r34, 1;
	@%p15 bra 	$L__BB0_49;
	mov.b32 	%r255, 0;
$L__BB0_37:
	setp.eq.s32 	%p16, %r255, %r245;
	@%p16 bra 	$L__BB0_48;
	ld.volatile.global.u32 	%r124, [%rd5];
	ld.volatile.global.u32 	%r125, [%rd5+4];
	ld.volatile.global.u32 	%r126, [%rd5];
	ld.volatile.global.u32 	%r127, [%rd5+4];
	mad.lo.s32 	%r128, %r127, %r245, %r255;
	mul.wide.s32 	%rd44, %r128, 4;
	add.s64 	%rd45, %rd3, %rd44;
	ld.volatile.global.s32 	%rd46, [%rd45];
	mul.lo.s32 	%r129, %r125, %r255;
	cvt.s64.s32 	%rd47, %r129;
	add.s64 	%rd48, %rd47, %rd46;
	shl.b64 	%rd49, %rd48, 2;
	add.s64 	%rd50, %rd5, %rd49;
	ld.volatile.global.u32 	%r130, [%rd50+8];
	setp.ne.s32 	%p17, %r35, %r130;
	@%p17 bra 	$L__BB0_48;
	ld.volatile.global.u32 	%r37, [%rd5];
	ld.volatile.global.u32 	%r132, [%rd5+4];
	add.s32 	%r38, %r132, %r35;
	setp.lt.s32 	%p18, %r37, 1;
	mov.b32 	%r257, 0;
	@%p18 bra 	$L__BB0_43;
	mad.lo.s32 	%r39, %r38, %r37, 2;
	mov.b32 	%r256, 0;
$L__BB0_41:
	add.s32 	%r134, %r256, %r39;
	mul.wide.s32 	%rd51, %r134, 4;
	add.s64 	%rd52, %rd5, %rd51;
	ld.volatile.global.u32 	%r135, [%rd52];
	setp.eq.s32 	%p19, %r135, %r245;
	mov.u32 	%r257, %r256;
	@%p19 bra 	$L__BB0_43;
	add.s32 	%r256, %r256, 1;
	setp.ne.s32 	%p20, %r256, %r37;
	mov.b32 	%r257, 0;
	@%p20 bra 	$L__BB0_41;
$L__BB0_43:
	ld.volatile.global.u32 	%r43, [%rd5];
	ld.volatile.global.u32 	%r138, [%rd5+4];
	add.s32 	%r44, %r138, %r35;
	setp.lt.s32 	%p21, %r43, 1;
	mov.b32 	%r259, 0;
	@%p21 bra 	$L__BB0_47;
	mad.lo.s32 	%r45, %r44, %r43, 2;
	mov.b32 	%r258, 0;
$L__BB0_45:
	add.s32 	%r140, %r258, %r45;
	mul.wide.s32 	%rd53, %r140, 4;
	add.s64 	%rd54, %rd5, %rd53;
	ld.volatile.global.u32 	%r141, [%rd54];
	setp.eq.s32 	%p22, %r141, %r255;
	mov.u32 	%r259, %r258;
	@%p22 bra 	$L__BB0_47;
	add.s32 	%r258, %r258, 1;
	setp.ne.s32 	%p23, %r258, %r43;
	mov.b32 	%r259, 0;
	@%p23 bra 	$L__BB0_45;
$L__BB0_47:
	setp.gt.u32 	%p24, %r257, %r259;
	@%p24 bra 	$L__BB0_50;
$L__BB0_48:
	add.s32 	%r255, %r255, 1;
	setp.eq.s32 	%p39, %r255, %r34;
	@%p39 bra 	$L__BB0_49;
	bra.uni 	$L__BB0_37;
$L__BB0_49:
	ld.global.u32 	%r180, [FALSE];
	mul.wide.s32 	%rd83, %r245, 4;
	add.s64 	%rd84, %rd1, %rd83;
	st.volatile.global.u32 	[%rd84], %r180;
	bra.uni 	$L__BB0_69;
$L__BB0_50:
	ld.volatile.global.u32 	%r143, [%rd5];
	ld.volatile.global.u32 	%r50, [%rd5+4];
	ld.volatile.global.u32 	%r144, [%rd5];
	ld.volatile.global.u32 	%r145, [%rd5+4];
	mad.lo.s32 	%r146, %r145, %r245, %r245;
	mul.wide.s32 	%rd55, %r146, 4;
	add.s64 	%rd56, %rd3, %rd55;
	ld.volatile.global.u32 	%r260, [%rd56];
	mul.wide.s32 	%rd57, %r245, 4;
	add.s64 	%rd15, %rd7, %rd57;
	ld.volatile.global.u32 	%r147, [%rd15];
	setp.ge.s32 	%p25, %r260, %r147;
	@%p25 bra 	$L__BB0_67;
	mad.lo.s32 	%r148, %r50, %r245, %r245;
	mul.wide.s32 	%rd58, %r148, 4;
	add.s64 	%rd16, %rd3, %rd58;
$L__BB0_52:
	add.s32 	%r260, %r260, 1;
	ld.volatile.global.u32 	%r54, [%rd16];
	st.volatile.global.u32 	[%rd16], %r260;
	ld.volatile.global.u32 	%r55, [%rd5];
	ld.volatile.global.u32 	%r149, [%rd5+4];
	ld.volatile.global.u32 	%r150, [%rd5];
	ld.volatile.global.u32 	%r151, [%rd5+4];
	ld.volatile.global.u32 	%r152, [%rd5];
	ld.volatile.global.u32 	%r153, [%rd5+4];
	mad.lo.s32 	%r154, %r153, %r245, %r245;
	mul.wide.s32 	%rd59, %r154, 4;
	add.s64 	%rd60, %rd3, %rd59;
	ld.volatile.global.s32 	%rd61, [%rd60];
	mul.lo.s32 	%r155, %r151, %r245;
	cvt.s64.s32 	%rd62, %r155;
	add.s64 	%rd63, %rd62, %rd61;
	shl.b64 	%rd64, %rd63, 2;
	add.s64 	%rd65, %rd5, %rd64;
	ld.volatile.global.u32 	%r56, [%rd65+8];
	setp.lt.s32 	%p26, %r55, 1;
	@%p26 bra 	$L__BB0_66;
	mov.b32 	%r261, 0;
$L__BB0_54:
	setp.eq.s32 	%p27, %r261, %r245;
	@%p27 bra 	$L__BB0_65;
	ld.volatile.global.u32 	%r157, [%rd5];
	ld.volatile.global.u32 	%r158, [%rd5+4];
	ld.volatile.global.u32 	%r159, [%rd5];
	ld.volatile.global.u32 	%r160, [%rd5+4];
	mad.lo.s32 	%r161, %r160, %r245, %r261;
	mul.wide.s32 	%rd66, %r161, 4;
	add.s64 	%rd67, %rd3, %rd66;
	ld.volatile.global.s32 	%rd68, [%rd67];
	mul.lo.s32 	%r162, %r158, %r261;
	cvt.s64.s32 	%rd69, %r162;
	add.s64 	%rd70, %rd69, %rd68;
	shl.b64 	%rd71, %rd70, 2;
	add.s64 	%rd72, %rd5, %rd71;
	ld.volatile.global.u32 	%r163, [%rd72+8];
	setp.ne.s32 	%p28, %r56, %r163;
	@%p28 bra 	$L__BB0_65;
	ld.volatile.global.u32 	%r58, [%rd5];
	ld.volatile.global.u32 	%r165, [%rd5+4];
	add.s32 	%r59, %r165, %r56;
	setp.lt.s32 	%p29, %r58, 1;
	mov.b32 	%r263, 0;
	@%p29 bra 	$L__BB0_60;
	mad.lo.s32 	%r60, %r59, %r58, 2;
	mov.b32 	%r262, 0;
$L__BB0_58:
	add.s32 	%r167, %r262, %r60;
	mul.wide.s32 	%rd73, %r167, 4;
	add.s64 	%rd74, %rd5, %rd73;
	ld.volatile.global.u32 	%r168, [%rd74];
	setp.eq.s32 	%p30, %r168, %r245;
	mov.u32 	%r263, %r262;
	@%p30 bra 	$L__BB0_60;
	add.s32 	%r262, %r262, 1;
	setp.ne.s32 	%p31, %r262, %r58;
	mov.b32 	%r263, 0;
	@%p31 bra 	$L__BB0_58;
$L__BB0_60:
	ld.volatile.global.u32 	%r64, [%rd5];
	ld.volatile.global.u32 	%r171, [%rd5+4];
	add.s32 	%r65, %r171, %r56;
	setp.lt.s32 	%p32, %r64, 1;
	mov.b32 	%r265, 0;
	@%p32 bra 	$L__BB0_64;
	mad.lo.s32 	%r66, %r65, %r64, 2;
	mov.b32 	%r264, 0;
$L__BB0_62:
	add.s32 	%r173, %r264, %r66;
	mul.wide.s32 	%rd75, %r173, 4;
	add.s64 	%rd76, %rd5, %rd75;
	ld.volatile.global.u32 	%r174, [%rd76];
	setp.eq.s32 	%p33, %r174, %r261;
	mov.u32 	%r265, %r264;
	@%p33 bra 	$L__BB0_64;
	add.s32 	%r264, %r264, 1;
	setp.ne.s32 	%p34, %r264, %r64;
	mov.b32 	%r265, 0;
	@%p34 bra 	$L__BB0_62;
$L__BB0_64:
	setp.gt.u32 	%p35, %r263, %r265;
	@%p35 bra 	$L__BB0_72;
$L__BB0_65:
	add.s32 	%r261, %r261, 1;
	setp.eq.s32 	%p37, %r261, %r55;
	@%p37 bra 	$L__BB0_66;
	bra.uni 	$L__BB0_54;
$L__BB0_66:
	setp.ne.s32 	%p38, %r260, -1;
	@%p38 bra 	$L__BB0_68;
$L__BB0_67:
	ld.global.u32 	%r178, [FALSE];
	mul.wide.s32 	%rd80, %r245, 4;
	add.s64 	%rd81, %rd1, %rd80;
	st.volatile.global.u32 	[%rd81], %r178;
	add.s64 	%rd82, %rd2, %rd80;
	mov.b32 	%r179, -1;
	st.volatile.global.u32 	[%rd82], %r179;
	bra.uni 	$L__BB0_71;
$L__BB0_68:
	mul.wide.s32 	%rd77, %r245, 4;
	add.s64 	%rd78, %rd2, %rd77;
	st.volatile.global.u32 	[%rd78], %r260;
	ld.global.u32 	%r177, [TRUE];
	add.s64 	%rd79, %rd1, %rd77;
	st.volatile.global.u32 	[%rd79], %r177;
$L__BB0_69:
	ld.global.u32 	%r266, [IDLE];
	st.volatile.global.u32 	[%rd8], %r266;
$L__BB0_70:
	setp.lt.s32 	%p82, %r245, %r1;
	add.s32 	%r242, %r245, 1;
	selp.b32 	%r245, %r242, 1, %p82;
	ld.volatile.global.u32 	%r243, [%rd4];
	setp.ne.s32 	%p83, %r243, 1;
	@%p83 bra 	$L__BB0_3;
$L__BB0_71:
	ret;
$L__BB0_72:
	st.volatile.global.u32 	[%rd16], %r54;
	ld.volatile.global.u32 	%r176, [%rd15];
	setp.lt.s32 	%p36, %r260, %r176;
	@%p36 bra 	$L__BB0_52;
	bra.uni 	$L__BB0_67;

}


// ===== COMPILED SASS (sm_100) =====

	.target	sm_100

	.elftype	@"ET_EXEC"


//--------------------- .note.nv.tkinfo           --------------------------
	.section	.note.nv.tkinfo,"",@"SHT_NOTE"
	.sectionflags	@"SHF_NOTE_NV_TKINFO"
	.tkinfo
        /*0018*/ 	.word	0x00000002
        /*0030*/ 	.string	""
        /*0030*/ 	.string	"ptxas"
        /*0030*/ 	.string	"Cuda compilation tools, release 13.0, V13.0.88"
        /*0030*/ 	.string	"Build cuda_13.0.r13.0/compiler.36424714_0"
        /*0030*/ 	.string	"-arch sm_100 -m 64 "



//--------------------- .note.nv.cuinfo           --------------------------
	.section	.note.nv.cuinfo,"",@"SHT_NOTE"
	.sectionflags	@"SHF_NOTE_NV_CUINFO"
        /*0018*/ 	.short	0x0002
        /*001a*/ 	.short	0x0064
        /*001c*/ 	.short	0x0082
	.zero		2


//--------------------- .nv.info                  --------------------------
	.section	.nv.info,"",@"SHT_CUDA_INFO"
	.align	4


	//----- nvinfo : EIATTR_REGCOUNT
	.align		4
        /*0000*/ 	.byte	0x04, 0x2f
        /*0002*/ 	.short	(.L_5 - .L_4)
	.align		4
.L_4:
        /*0004*/ 	.word	index@(_Z19run_stable_marriagePViS0_S0_S0_S0_S0_S0_)
        /*0008*/ 	.word	0x00000020


	//----- nvinfo : EIATTR_FRAME_SIZE
	.align		4
.L_5:
        /*000c*/ 	.byte	0x04, 0x11
        /*000e*/ 	.short	(.L_7 - .L_6)
	.align		4
.L_6:
        /*0010*/ 	.word	index@(_Z19run_stable_marriagePViS0_S0_S0_S0_S0_S0_)
        /*0014*/ 	.word	0x00000000


	//----- nvinfo : EIATTR_MIN_STACK_SIZE
	.align		4
.L_7:
        /*0018*/ 	.byte	0x04, 0x12
        /*001a*/ 	.short	(.L_9 - .L_8)
	.align		4
.L_8:
        /*001c*/ 	.word	index@(_Z19run_stable_marriagePViS0_S0_S0_S0_S0_S0_)
        /*0020*/ 	.word	0x00000000
.L_9:


//--------------------- .nv.compat                --------------------------
	.section	.nv.compat,"",@"SHT_CUDA_COMPAT_INFO"
	.align	4
        /*0000*/ 	.byte	0x02, 0x09, 0x00, 0x00, 0x02, 0x02, 0x01, 0x00, 0x02, 0x05, 0x05, 0x00, 0x03, 0x07, 0x01, 0x01
        /*0010*/ 	.byte	0x02, 0x03, 0x00, 0x00, 0x02, 0x06, 0x01, 0x00, 0x04, 0x0b, 0x08, 0x00, 0x09, 0x00, 0x00, 0x00
        /*0020*/ 	.byte	0x00, 0x00, 0x00, 0x00


//--------------------- .nv.info._Z19run_stable_marriagePViS0_S0_S0_S0_S0_S0_ --------------------------
	.section	.nv.info._Z19run_stable_marriagePViS0_S0_S0_S0_S0_S0_,"",@"SHT_CUDA_INFO"
	.sectionflags	@""
	.align	4


	//----- nvinfo : EIATTR_CUDA_API_VERSION
	.align		4
        /*0000*/ 	.byte	0x04, 0x37
        /*0002*/ 	.short	(.L_11 - .L_10)
.L_10:
        /*0004*/ 	.word	0x00000082


	//----- nvinfo : EIATTR_KPARAM_INFO
	.align		4
.L_11:
        /*0008*/ 	.byte	0x04, 0x17
        /*000a*/ 	.short	(.L_13 - .L_12)
.L_12:
        /*000c*/ 	.word	0x00000000
        /*0010*/ 	.short	0x0006
        /*0012*/ 	.short	0x0030
        /*0014*/ 	.byte	0x00, 0xf5, 0x21, 0x00


	//----- nvinfo : EIATTR_KPARAM_INFO
	.align		4
.L_13:
        /*0018*/ 	.byte	0x04, 0x17
        /*001a*/ 	.short	(.L_15 - .L_14)
.L_14:
        /*001c*/ 	.word	0x00000000
        /*0020*/ 	.short	0x0005
        /*0022*/ 	.short	0x0028
        /*0024*/ 	.byte	0x00, 0xf5, 0x21, 0x00


	//----- nvinfo : EIATTR_KPARAM_INFO
	.align		4
.L_15:
        /*0028*/ 	.byte	0x04, 0x17
        /*002a*/ 	.short	(.L_17 - .L_16)
.L_16:
        /*002c*/ 	.word	0x00000000
        /*0030*/ 	.short	0x0004
        /*0032*/ 	.short	0x0020
        /*0034*/ 	.byte	0x00, 0xf5, 0x21, 0x00


	//----- nvinfo : EIATTR_KPARAM_INFO
	.align		4
.L_17:
        /*0038*/ 	.byte	0x04, 0x17
        /*003a*/ 	.short	(.L_19 - .L_18)
.L_18:
        /*003c*/ 	.word	0x00000000
        /*0040*/ 	.short	0x0003
        /*0042*/ 	.short	0x0018
        /*0044*/ 	.byte	0x00, 0xf5, 0x21, 0x00


	//----- nvinfo : EIATTR_KPARAM_INFO
	.align		4
.L_19:
        /*0048*/ 	.byte	0x04, 0x17
        /*004a*/ 	.short	(.L_21 - .L_20)
.L_20:
        /*004c*/ 	.word	0x00000000
        /*0050*/ 	.short	0x0002
        /*0052*/ 	.short	0x0010
        /*0054*/ 	.byte	0x00, 0xf5, 0x21, 0x00


	//----- nvinfo : EIATTR_KPARAM_INFO
	.align		4
.L_21:
        /*0058*/ 	.byte	0x04, 0x17
        /*005a*/ 	.short	(.L_23 - .L_22)
.L_22:
        /*005c*/ 	.word	0x00000000
        /*0060*/ 	.short	0x0001
        /*0062*/ 	.short	0x0008
        /*0064*/ 	.byte	0x00, 0xf5, 0x21, 0x00


	//----- nvinfo : EIATTR_KPARAM_INFO
	.align		4
.L_23:
        /*0068*/ 	.byte	0x04, 0x17
        /*006a*/ 	.short	(.L_25 - .L_24)
.L_24:
        /*006c*/ 	.word	0x00000000
        /*0070*/ 	.short	0x0000
        /*0072*/ 	.short	0x0000
        /*0074*/ 	.byte	0x00, 0xf5, 0x21, 0x00


	//----- nvinfo : EIATTR_SPARSE_MMA_MASK
	.align		4
.L_25:
        /*0078*/ 	.byte	0x03, 0x50
        /*007a*/ 	.short	0x0000


	//----- nvinfo : EIATTR_MAXREG_COUNT
	.align		4
        /*007c*/ 	.byte	0x03, 0x1b
        /*007e*/ 	.short	0x00ff


	//----- nvinfo : EIATTR_MERCURY_ISA_VERSION
	.align		4
        /*0080*/ 	.byte	0x03, 0x5f
        /*0082*/ 	.short	0x0101


	//----- nvinfo : EIATTR_VRC_CTA_INIT_COUNT
	.align		4
        /*0084*/ 	.byte	0x02, 0x4a
	.zero		1
	.zero		1


	//----- nvinfo : EIATTR_EXIT_INSTR_OFFSETS
	.align		4
        /*0088*/ 	.byte	0x04, 0x1c
        /*008a*/ 	.short	(.L_27 - .L_26)


	//   ....[0]....
.L_26:
        /*008c*/ 	.word	0x00000090


	//   ....[1]....
        /*0090*/ 	.word	0x000000d0


	//   ....[2]....
        /*0094*/ 	.word	0x00002220


	//   ....[3]....
        /*0098*/ 	.word	0x00002320


	//----- nvinfo : EIATTR_CRS_STACK_SIZE
	.align		4
.L_27:
        /*009c*/ 	.byte	0x04, 0x1e
        /*009e*/ 	.short	(.L_29 - .L_28)
.L_28:
        /*00a0*/ 	.word	0x00000000


	//----- nvinfo : EIATTR_CBANK_PARAM_SIZE
	.align		4
.L_29:
        /*00a4*/ 	.byte	0x03, 0x19
        /*00a6*/ 	.short	0x0038


	//----- nvinfo : EIATTR_PARAM_CBANK
	.align		4
        /*00a8*/ 	.byte	0x04, 0x0a
        /*00aa*/ 	.short	(.L_31 - .L_30)
	.align		4
.L_30:
        /*00ac*/ 	.word	index@(.nv.constant0._Z19run_stable_marriagePViS0_S0_S0_S0_S0_S0_)
        /*00b0*/ 	.short	0x0380
        /*00b2*/ 	.short	0x0038


	//----- nvinfo : EIATTR_SW_WAR
	.align		4
.L_31:
        /*00b4*/ 	.byte	0x04, 0x36
        /*00b6*/ 	.short	(.L_33 - .L_32)
.L_32:
        /*00b8*/ 	.word	0x00000008
.L_33:


//--------------------- .nv.callgraph             --------------------------
	.section	.nv.callgraph,"",@"SHT_CUDA_CALLGRAPH"
	.align	4
	.sectionentsize	8
	.align		4
        /*0000*/ 	.word	0x00000000
	.align		4
        /*0004*/ 	.word	0xffffffff
	.align		4
        /*0008*/ 	.word	0x00000000
	.align		4
        /*000c*/ 	.word	0xfffffffe
	.align		4
        /*0010*/ 	.word	0x00000000
	.align		4
        /*0014*/ 	.word	0xfffffffd
	.align		4
        /*0018*/ 	.word	0x00000000
	.align		4
        /*001c*/ 	.word	0xfffffffc


//--------------------- .nv.constant4             --------------------------
	.section	.nv.constant4,"a",@progbits
	.align	8
	.align		8
.nv.constant4:
        /*0000*/ 	.dword	IDLE
	.align		8
        /*0008*/ 	.dword	FALSE
	.align		8
        /*0010*/ 	.dword	BUSY
	.align		8
        /*0018*/ 	.dword	TRUE


//--------------------- .text._Z19run_stable_marriagePViS0_S0_S0_S0_S0_S0_ --------------------------
	.section	.text._Z19run_stable_marriagePViS0_S0_S0_S0_S0_S0_,"ax",@progbits
	.align	128
        .global         _Z19run_stable_marriagePViS0_S0_S0_S0_S0_S0_
        .type           _Z19run_stable_marriagePViS0_S0_S0_S0_S0_S0_,@function
        .size           _Z19run_stable_marriagePViS0_S0_S0_S0_S0_S0_,(.L_x_42 - _Z19run_stable_marriagePViS0_S0_S0_S0_S0_S0_)
        .other          _Z19run_stable_marriagePViS0_S0_S0_S0_S0_S0_,@"STO_CUDA_ENTRY STV_DEFAULT"
_Z19run_stable_marriagePViS0_S0_S0_S0_S0_S0_:
.text._Z19run_stable_marriagePViS0_S0_S0_S0_S0_S0_:
[----:B------:R-:W-:Y:S08]  /*0000*/  LDC R1, c[0x0][0x37c] ;  /* 0x0000df00ff017b82 */ /* 0x000ff00000000800 */
[----:B------:R-:W0:Y:S01]  /*0010*/  LDC.64 R2, c[0x0][0x398] ;  /* 0x0000e600ff027b82 */ /* 0x000e220000000a00 */
[----:B------:R-:W0:Y:S02]  /*0020*/  LDCU.64 UR6, c[0x0][0x358] ;  /* 0x00006b00ff0677ac */ /* 0x000e240008000a00 */
[----:B0-----:R-:W2:Y:S05]  /*0030*/  LDG.E.STRONG.SYS R0, desc[UR6][R2.64] ;  /* 0x0000000602007981 */ /* 0x001eaa000c1f5900 */
[----:B------:R-:W0:Y:S01]  /*0040*/  S2UR UR4, SR_CTAID.X ;  /* 0x00000000000479c3 */ /* 0x000e220000002500 */
[----:B------:R-:W0:Y:S07]  /*0050*/  S2R R4, SR_TID.X ;  /* 0x0000000000047919 */ /* 0x000e2e0000002100 */
[----:B------:R-:W0:Y:S02]  /*0060*/  LDC R5, c[0x0][0x360] ;  /* 0x0000d800ff057b82 */ /* 0x000e240000000800 */
[----:B0-----:R-:W-:-:S05]  /*0070*/  IMAD R5, R5, UR4, R4 ;  /* 0x0000000405057c24 */ /* 0x001fca000f8e0204 */
[----:B--2---:R-:W-:-:S13]  /*0080*/  ISETP.GT.AND P0, PT, R5, R0, PT ;  /* 0x000000000500720c */ /* 0x004fda0003f04270 */
[----:B------:R-:W-:Y:S05]  /*0090*/  @P0 EXIT ;  /* 0x000000000000094d */ /* 0x000fea0003800000 */
[----:B------:R-:W0:Y:S02]  /*00a0*/  LDC.64 R2, c[0x0][0x3a8] ;  /* 0x0000ea00ff027b82 */ /* 0x000e240000000a00 */
[----:B0-----:R-:W2:Y:S02]  /*00b0*/  LDG.E.STRONG.SYS R2, desc[UR6][R2.64] ;  /* 0x0000000602027981 */ /* 0x001ea4000c1f5900 */
[----:B--2---:R-:W-:-:S13]  /*00c0*/  ISETP.NE.AND P0, PT, R2, 0x1, PT ;  /* 0x000000010200780c */ /* 0x004fda0003f05270 */
[----:B------:R-:W-:Y:S05]  /*00d0*/  @!P0 EXIT ;  /* 0x000000000000894d */ /* 0x000fea0003800000 */
[----:B------:R-:W0:Y:S02]  /*00e0*/  LDC.64 R8, c[0x4][RZ] ;  /* 0x01000000ff087b82 */ /* 0x000e240000000a00 */
[----:B0-----:R0:W5:Y:S01]  /*00f0*/  LDG.E R7, desc[UR6][R8.64] ;  /* 0x0000000608077981 */ /* 0x001162000c1e1900 */
[----:B------:R-:W-:Y:S01]  /*0100*/  BSSY B0, `(.L_x_0) ;  /* 0x0000218000007945 */ /* 0x000fe20003800000 */
[----:B------:R-:W-:Y:S01]  /*0110*/  IMAD.MOV.U32 R3, RZ, RZ, R5 ;  /* 0x000000ffff037224 */ /* 0x000fe200078e0005 */
[C---:B------:R-:W-:Y:S02]  /*0120*/  LOP3.LUT R2, R0.reuse, 0xf, RZ, 0xc0, !PT ;  /* 0x0000000f00027812 */ /* 0x040fe400078ec0ff */
[C---:B------:R-:W-:Y:S02]  /*0130*/  LOP3.LUT R4, R0.reuse, 0x7, RZ, 0xc0, !PT ;  /* 0x0000000700047812 */ /* 0x040fe400078ec0ff */
[C---:B------:R-:W-:Y:S02]  /*0140*/  LOP3.LUT R5, R0.reuse, 0x7ffffff0, RZ, 0xc0, !PT ;  /* 0x7ffffff000057812 */ /* 0x040fe400078ec0ff */
[----:B------:R-:W-:-:S07]  /*0150*/  LOP3.LUT R6, R0, 0x3, RZ, 0xc0, !PT ;  /* 0x0000000300067812 */ /* 0x000fce00078ec0ff */
.L_x_39:
[----:B0-----:R-:W1:Y:S02]  /*0160*/  LDC.64 R10, c[0x0][0x3b0] ;  /* 0x0000ec00ff0a7b82 */ /* 0x001e640000000a00 */
[----:B-1----:R-:W-:-:S05]  /*0170*/  IMAD.WIDE R10, R3, 0x4, R10 ;  /* 0x00000004030a7825 */ /* 0x002fca00078e020a */
[----:B0-----:R-:W2:Y:S01]  /*0180*/  LDG.E.STRONG.SYS R8, desc[UR6][R10.64] ;  /* 0x000000060a087981 */ /* 0x001ea2000c1f5900 */
[----:B------:R-:W-:Y:S05]  /*0190*/  YIELD ;  /* 0x0000000000007946 */ /* 0x000fea0003800000 */
[----:B--2--5:R-:W-:-:S13]  /*01a0*/  ISETP.NE.AND P0, PT, R8, R7, PT ;  /* 0x000000070800720c */ /* 0x024fda0003f05270 */
[----:B------:R-:W-:Y:S05]  /*01b0*/  @P0 BRA `(.L_x_1) ;  /* 0x0000001c00f80947 */ /* 0x000fea0003800000 */
[----:B------:R-:W0:Y:S02]  /*01c0*/  LDC.64 R8, c[0x4][0x10] ;  /* 0x01000400ff087b82 */ /* 0x000e240000000a00 */
[----:B0-----:R-:W2:Y:S01]  /*01d0*/  LDG.E R9, desc[UR6][R8.64] ;  /* 0x0000000608097981 */ /* 0x001ea2000c1e1900 */
[----:B------:R-:W-:-:S03]  /*01e0*/  ISETP.NE.AND P0, PT, R3, R0, PT ;  /* 0x000000000300720c */ /* 0x000fc60003f05270 */
[----:B--2---:R0:W-:Y:S10]  /*01f0*/  STG.E.STRONG.SYS desc[UR6][R10.64], R9 ;  /* 0x000000090a007986 */ /* 0x0041f4000c115906 */
[----:B------:R-:W-:Y:S05]  /*0200*/  @P0 BRA `(.L_x_2) ;  /* 0x0000000800540947 */ /* 0x000fea0003800000 */
[----:B------:R-:W-:Y:S01]  /*0210*/  ISETP.GE.AND P0, PT, R0, 0x1, PT ;  /* 0x000000010000780c */ /* 0x000fe20003f06270 */
[----:B------:R-:W-:-:S12]  /*0220*/  BSSY B1, `(.L_x_3) ;  /* 0x0000092000017945 */ /* 0x000fd80003800000 */
[----:B------:R-:W-:Y:S05]  /*0230*/  @!P0 BRA `(.L_x_4) ;  /* 0x0000000800348947 */ /* 0x000fea0003800000 */
[----:B0-----:R-:W0:Y:S02]  /*0240*/  LDC.64 R8, c[0x4][0x18] ;  /* 0x01000600ff087b82 */ /* 0x001e240000000a00 */
[----:B0-----:R0:W5:Y:S01]  /*0250*/  LDG.E R7, desc[UR6][R8.64] ;  /* 0x0000000608077981 */ /* 0x001162000c1e1900 */
[----:B------:R-:W-:Y:S01]  /*0260*/  ISETP.GE.U32.AND P0, PT, R0, 0x10, PT ;  /* 0x000000100000780c */ /* 0x000fe20003f06070 */
[----:B------:R-:W-:Y:S02]  /*0270*/  IMAD.MOV.U32 R12, RZ, RZ, 0x1 ;  /* 0x00000001ff0c7424 */ /* 0x000fe400078e00ff */
[----:B------:R-:W-:-:S10]  /*0280*/  IMAD.MOV.U32 R13, RZ, RZ, RZ ;  /* 0x000000ffff0d7224 */ /* 0x000fd400078e00ff */
[----:B0-----:R-:W-:Y:S05]  /*0290*/  @!P0 BRA `(.L_x_5) ;  /* 0x0000000000ec8947 */ /* 0x001fea0003800000 */
[----:B------:R-:W-:Y:S01]  /*02a0*/  BSSY B2, `(.L_x_6) ;  /* 0x0000039000027945 */ /* 0x000fe20003800000 */
[----:B------:R-:W-:Y:S02]  /*02b0*/  IMAD.MOV.U32 R12, RZ, RZ, 0x1 ;  /* 0x00000001ff0c7424 */ /* 0x000fe400078e00ff */
[----:B------:R-:W-:-:S07]  /*02c0*/  IMAD.MOV.U32 R14, RZ, RZ, RZ ;  /* 0x000000ffff0e7224 */ /* 0x000fce00078e00ff */
.L_x_7:
[----:B------:R-:W0:Y:S02]  /*02d0*/  LDC.64 R8, c[0x0][0x3a0] ;  /* 0x0000e800ff087b82 */ /* 0x000e240000000a00 */
[----:B0-----:R-:W-:-:S05]  /*02e0*/  IMAD.WIDE.U32 R8, R14, 0x4, R8 ;  /* 0x000000040e087825 */ /* 0x001fca00078e0008 */
[----:B------:R-:W2:Y:S04]  /*02f0*/  LDG.E.STRONG.SYS R19, desc[UR6][R8.64] ;  /* 0x0000000608137981 */ /* 0x000ea8000c1f5900 */
[----:B------:R-:W3:Y:S04]  /*0300*/  LDG.E.STRONG.SYS R21, desc[UR6][R8.64+0x4] ;  /* 0x0000040608157981 */ /* 0x000ee8000c1f5900 */
[----:B------:R-:W4:Y:S04]  /*0310*/  LDG.E.STRONG.SYS R17, desc[UR6][R8.64+0x8] ;  /* 0x0000080608117981 */ /* 0x000f28000c1f5900 */
        /* <DEDUP_REMOVED lines=8> */
[----:B------:R-:W4:Y:S01]  /*03a0*/  LDG.E.STRONG.SYS R16, desc[UR6][R8.64+0x2c] ;  /* 0x00002c0608107981 */ /* 0x000f22000c1f5900 */
[----:B--2--5:R-:W-:-:S03]  /*03b0*/  ISETP.NE.AND P0, PT, R19, R7, PT ;  /* 0x000000071300720c */ /* 0x024fc60003f05270 */
[----:B------:R-:W2:Y:S01]  /*03c0*/  LDG.E.STRONG.SYS R19, desc[UR6][R8.64+0x30] ;  /* 0x0000300608137981 */ /* 0x000ea2000c1f5900 */
[----:B---3--:R-:W-:-:S03]  /*03d0*/  ISETP.NE.AND P1, PT, R21, R7, PT ;  /* 0x000000071500720c */ /* 0x008fc60003f25270 */
[----:B------:R-:W3:Y:S04]  /*03e0*/  LDG.E.STRONG.SYS R23, desc[UR6][R8.64+0x34] ;  /* 0x0000340608177981 */ /* 0x000ee8000c1f5900 */
[----:B------:R-:W3:Y:S04]  /*03f0*/  LDG.E.STRONG.SYS R21, desc[UR6][R8.64+0x38] ;  /* 0x0000380608157981 */ /* 0x000ee8000c1f5900 */
[----:B------:R-:W3:Y:S01]  /*0400*/  LDG.E.STRONG.SYS R25, desc[UR6][R8.64+0x3c] ;  /* 0x00003c0608197981 */ /* 0x000ee2000c1f5900 */
[----:B------:R-:W-:Y:S01]  /*0410*/  SEL R12, R12, RZ, P0 ;  /* 0x000000ff0c0c7207 */ /* 0x000fe20000000000 */
[----:B------:R-:W-:Y:S01]  /*0420*/  VIADD R14, R14, 0x10 ;  /* 0x000000100e0e7836 */ /* 0x000fe20000000000 */
[----:B----4-:R-:W-:Y:S01]  /*0430*/  ISETP.NE.AND P0, PT, R17, R7, PT ;  /* 0x000000071100720c */ /* 0x010fe20003f05270 */
[----:B------:R-:W-:Y:S05]  /*0440*/  YIELD ;  /* 0x0000000000007946 */ /* 0x000fea0003800000 */
[----:B------:R-:W-:-:S02]  /*0450*/  SEL R12, R12, RZ, P1 ;  /* 0x000000ff0c0c7207 */ /* 0x000fc40000800000 */
[-C--:B------:R-:W-:Y:S02]  /*0460*/  ISETP.NE.AND P1, PT, R15, R7.reuse, PT ;  /* 0x000000070f00720c */ /* 0x080fe40003f25270 */
[----:B------:R-:W-:Y:S02]  /*0470*/  SEL R12, R12, RZ, P0 ;  /* 0x000000ff0c0c7207 */ /* 0x000fe40000000000 */
[-C--:B------:R-:W-:Y:S02]  /*0480*/  ISETP.NE.AND P0, PT, R13, R7.reuse, PT ;  /* 0x000000070d00720c */ /* 0x080fe40003f05270 */
[----:B------:R-:W-:Y:S02]  /*0490*/  SEL R12, R12, RZ, P1 ;  /* 0x000000ff0c0c7207 */ /* 0x000fe40000800000 */
[----:B------:R-:W-:Y:S02]  /*04a0*/  ISETP.NE.AND P1, PT, R28, R7, PT ;  /* 0x000000071c00720c */ /* 0x000fe40003f25270 */
        /* <DEDUP_REMOVED lines=12> */
[----:B------:R-:W-:-:S04]  /*0570*/  SEL R12, R12, RZ, P0 ;  /* 0x000000ff0c0c7207 */ /* 0x000fc80000000000 */
[----:B------:R-:W-:Y:S02]  /*0580*/  SEL R12, R12, RZ, P1 ;  /* 0x000000ff0c0c7207 */ /* 0x000fe40000800000 */
[-C--:B--2---:R-:W-:Y:S02]  /*0590*/  ISETP.NE.AND P0, PT, R19, R7.reuse, PT ;  /* 0x000000071300720c */ /* 0x084fe40003f05270 */
[-C--:B---3--:R-:W-:Y:S02]  /*05a0*/  ISETP.NE.AND P1, PT, R23, R7.reuse, PT ;  /* 0x000000071700720c */ /* 0x088fe40003f25270 */
[----:B------:R-:W-:Y:S02]  /*05b0*/  SEL R12, R12, RZ, P0 ;  /* 0x000000ff0c0c7207 */ /* 0x000fe40000000000 */
[----:B------:R-:W-:Y:S02]  /*05c0*/  ISETP.NE.AND P0, PT, R21, R7, PT ;  /* 0x000000071500720c */ /* 0x000fe40003f05270 */
[----:B------:R-:W-:-:S02]  /*05d0*/  SEL R12, R12, RZ, P1 ;  /* 0x000000ff0c0c7207 */ /* 0x000fc40000800000 */
[----:B------:R-:W-:Y:S02]  /*05e0*/  ISETP.NE.AND P1, PT, R25, R7, PT ;  /* 0x000000071900720c */ /* 0x000fe40003f25270 */
[----:B------:R-:W-:Y:S02]  /*05f0*/  SEL R12, R12, RZ, P0 ;  /* 0x000000ff0c0c7207 */ /* 0x000fe40000000000 */
[----:B------:R-:W-:Y:S02]  /*0600*/  ISETP.NE.AND P0, PT, R14, R5, PT ;  /* 0x000000050e00720c */ /* 0x000fe40003f05270 */
[----:B------:R-:W-:-:S11]  /*0610*/  SEL R12, R12, RZ, P1 ;  /* 0x000000ff0c0c7207 */ /* 0x000fd60000800000 */
[----:B------:R-:W-:Y:S05]  /*0620*/  @P0 BRA `(.L_x_7) ;  /* 0xfffffffc00280947 */ /* 0x000fea000383ffff */
[----:B------:R-:W-:Y:S05]  /*0630*/  BSYNC B2 ;  /* 0x0000000000027941 */ /* 0x000fea0003800000 */
.L_x_6:
[----:B------:R-:W-:-:S07]  /*0640*/  IMAD.MOV.U32 R13, RZ, RZ, R5 ;  /* 0x000000ffff0d7224 */ /* 0x000fce00078e0005 */
.L_x_5:
[----:B------:R-:W-:-:S13]  /*0650*/  ISETP.NE.AND P0, PT, R2, RZ, PT ;  /* 0x000000ff0200720c */ /* 0x000fda0003f05270 */
[----:B------:R-:W-:Y:S05]  /*0660*/  @!P0 BRA `(.L_x_8) ;  /* 0x0000000400208947 */ /* 0x000fea0003800000 */
[----:B------:R-:W-:Y:S01]  /*0670*/  VIADD R8, R2, 0xffffffff ;  /* 0xffffffff02087836 */ /* 0x000fe20000000000 */
[----:B------:R-:W-:-:S04]  /*0680*/  ISETP.NE.AND P0, PT, R4, RZ, PT ;  /* 0x000000ff0400720c */ /* 0x000fc80003f05270 */
[----:B------:R-:W-:-:S13]  /*0690*/  ISETP.GE.U32.AND P1, PT, R8, 0x7, PT ;  /* 0x000000070800780c */ /* 0x000fda0003f26070 */
[----:B------:R-:W-:Y:S05]  /*06a0*/  @!P1 BRA `(.L_x_9) ;  /* 0x0000000000709947 */ /* 0x000fea0003800000 */
        /* <DEDUP_REMOVED lines=9> */
[----:B------:R-:W4:Y:S01]  /*0740*/  LDG.E.STRONG.SYS R28, desc[UR6][R8.64+0x1c] ;  /* 0x00001c06081c7981 */ /* 0x000f22000c1f5900 */
[----:B------:R-:W-:Y:S05]  /*0750*/  YIELD ;  /* 0x0000000000007946 */ /* 0x000fea0003800000 */
[----:B------:R-:W-:Y:S01]  /*0760*/  VIADD R13, R13, 0x8 ;  /* 0x000000080d0d7836 */ /* 0x000fe20000000000 */
[----:B--2--5:R-:W-:-:S02]  /*0770*/  ISETP.NE.AND P2, PT, R14, R7, PT ;  /* 0x000000070e00720c */ /* 0x024fc40003f45270 */
[-C--:B---3--:R-:W-:Y:S02]  /*0780*/  ISETP.NE.AND P1, PT, R16, R7.reuse, PT ;  /* 0x000000071000720c */ /* 0x088fe40003f25270 */
[----:B------:R-:W-:Y:S02]  /*0790*/  SEL R12, R12, RZ, P2 ;  /* 0x000000ff0c0c7207 */ /* 0x000fe40001000000 */
[-C--:B----4-:R-:W-:Y:S02]  /*07a0*/  ISETP.NE.AND P2, PT, R18, R7.reuse, PT ;  /* 0x000000071200720c */ /* 0x090fe40003f45270 */
        /* <DEDUP_REMOVED lines=9> */
[----:B------:R-:W-:Y:S02]  /*0840*/  ISETP.NE.AND P1, PT, R28, R7, PT ;  /* 0x000000071c00720c */ /* 0x000fe40003f25270 */
[----:B------:R-:W-:-:S04]  /*0850*/  SEL R12, R12, RZ, P2 ;  /* 0x000000ff0c0c7207 */ /* 0x000fc80001000000 */
[----:B------:R-:W-:-:S07]  /*0860*/  SEL R12, R12, RZ, P1 ;  /* 0x000000ff0c0c7207 */ /* 0x000fce0000800000 */
.L_x_9:
        /* <DEDUP_REMOVED lines=19> */
[----:B------:R-:W-:-:S04]  /*09a0*/  SEL R12, R12, RZ, P2 ;  /* 0x000000ff0c0c7207 */ /* 0x000fc80001000000 */
[----:B------:R-:W-:-:S07]  /*09b0*/  SEL R12, R12, RZ, P1 ;  /* 0x000000ff0c0c7207 */ /* 0x000fce0000800000 */
.L_x_10:
[----:B------:R-:W-:Y:S05]  /*09c0*/  @!P0 BRA `(.L_x_8) ;  /* 0x0000000000488947 */ /* 0x000fea0003800000 */
[----:B------:R-:W0:Y:S02]  /*09d0*/  LDC.64 R8, c[0x0][0x3a0] ;  /* 0x0000e800ff087b82 */ /* 0x000e240000000a00 */
[----:B0-----:R-:W-:-:S05]  /*09e0*/  IMAD.WIDE.U32 R8, R13, 0x4, R8 ;  /* 0x000000040d087825 */ /* 0x001fca00078e0008 */
[----:B------:R-:W2:Y:S01]  /*09f0*/  LDG.E.STRONG.SYS R14, desc[UR6][R8.64] ;  /* 0x00000006080e7981 */ /* 0x000ea2000c1f5900 */
[----:B------:R-:W-:Y:S05]  /*0a00*/  YIELD ;  /* 0x0000000000007946 */ /* 0x000fea0003800000 */
[----:B--2--5:R-:W-:-:S04]  /*0a10*/  ISETP.NE.AND P0, PT, R14, R7, PT ;  /* 0x000000070e00720c */ /* 0x024fc80003f05270 */
[----:B------:R-:W-:Y:S02]  /*0a20*/  SEL R12, R12, RZ, P0 ;  /* 0x000000ff0c0c7207 */ /* 0x000fe40000000000 */
[----:B------:R-:W-:-:S13]  /*0a30*/  ISETP.NE.AND P0, PT, R6, 0x1, PT ;  /* 0x000000010600780c */ /* 0x000fda0003f05270 */
[----:B------:R-:W-:Y:S05]  /*0a40*/  @!P0 BRA `(.L_x_8) ;  /* 0x0000000000288947 */ /* 0x000fea0003800000 */
[----:B------:R-:W2:Y:S01]  /*0a50*/  LDG.E.STRONG.SYS R14, desc[UR6][R8.64+0x4] ;  /* 0x00000406080e7981 */ /* 0x000ea2000c1f5900 */
[----:B------:R-:W-:Y:S05]  /*0a60*/  YIELD ;  /* 0x0000000000007946 */ /* 0x000fea0003800000 */
[----:B--2---:R-:W-:-:S04]  /*0a70*/  ISETP.NE.AND P0, PT, R14, R7, PT ;  /* 0x000000070e00720c */ /* 0x004fc80003f05270 */
[----:B------:R-:W-:Y:S02]  /*0a80*/  SEL R12, R12, RZ, P0 ;  /* 0x000000ff0c0c7207 */ /* 0x000fe40000000000 */
[----:B------:R-:W-:-:S13]  /*0a90*/  ISETP.NE.AND P0, PT, R6, 0x2, PT ;  /* 0x000000020600780c */ /* 0x000fda0003f05270 */
[----:B------:R-:W-:Y:S05]  /*0aa0*/  @!P0 BRA `(.L_x_8) ;  /* 0x0000000000108947 */ /* 0x000fea0003800000 */
[----:B------:R-:W2:Y:S01]  /*0ab0*/  LDG.E.STRONG.SYS R8, desc[UR6][R8.64+0x8] ;  /* 0x0000080608087981 */ /* 0x000ea2000c1f5900 */
[----:B------:R-:W-:Y:S05]  /*0ac0*/  YIELD ;  /* 0x0000000000007946 */ /* 0x000fea0003800000 */
[----:B--2---:R-:W-:-:S04]  /*0ad0*/  ISETP.NE.AND P0, PT, R8, R7, PT ;  /* 0x000000070800720c */ /* 0x004fc80003f05270 */
[----:B------:R-:W-:-:S09]  /*0ae0*/  SEL R12, R12, RZ, P0 ;  /* 0x000000ff0c0c7207 */ /* 0x000fd20000000000 */
.L_x_8:
[----:B------:R-:W-:-:S13]  /*0af0*/  LOP3.LUT P0, RZ, R12, 0xff, RZ, 0xc0, !PT ;  /* 0x000000ff0cff7812 */ /* 0x000fda000780c0ff */
[----:B------:R-:W-:Y:S05]  /*0b00*/  @!P0 BRA `(.L_x_11) ;  /* 0x00000000000c8947 */ /* 0x000fea0003800000 */
.L_x_4:
[----:B0-----:R-:W0:Y:S01]  /*0b10*/  LDC.64 R8, c[0x0][0x3a8] ;  /* 0x0000ea00ff087b82 */ /* 0x001e220000000a00 */
[----:B-----5:R-:W-:-:S05]  /*0b20*/  IMAD.MOV.U32 R7, RZ, RZ, 0x1 ;  /* 0x00000001ff077424 */ /* 0x020fca00078e00ff */
[----:B0-----:R0:W-:Y:S02]  /*0b30*/  STG.E.STRONG.SYS desc[UR6][R8.64], R7 ;  /* 0x0000000708007986 */ /* 0x0011e4000c115906 */
.L_x_11:
[----:B------:R-:W-:Y:S05]  /*0b40*/  BSYNC B1 ;  /* 0x0000000000017941 */ /* 0x000fea0003800000 */
.L_x_3:
[----:B------:R-:W-:Y:S05]  /*0b50*/  BRA `(.L_x_12) ;  /* 0x0000001400847947 */ /* 0x000fea0003800000 */
.L_x_2:
[----:B0-----:R-:W0:Y:S02]  /*0b60*/  LDC.64 R8, c[0x0][0x398] ;  /* 0x0000e600ff087b82 */ /* 0x001e240000000a00 */
[----:B0-----:R0:W5:Y:S04]  /*0b70*/  LDG.E.STRONG.SYS R7, desc[UR6][R8.64] ;  /* 0x0000000608077981 */ /* 0x001168000c1f5900 */
[----:B------:R-:W2:Y:S01]  /*0b80*/  LDG.E.STRONG.SYS R18, desc[UR6][R8.64+0x4] ;  /* 0x0000040608127981 */ /* 0x000ea2000c1f5900 */
[----:B------:R-:W-:Y:S05]  /*0b90*/  YIELD ;  /* 0x0000000000007946 */ /* 0x000fea0003800000 */
[----:B--2---:R-:W-:-:S13]  /*0ba0*/  ISETP.GE.AND P0, PT, R18, 0x1, PT ;  /* 0x000000011200780c */ /* 0x004fda0003f06270 */
[----:B0-----:R-:W-:Y:S05]  /*0bb0*/  @!P0 BRA `(.L_x_13) ;  /* 0x0000000400f88947 */ /* 0x001fea0003800000 */
[C---:B------:R-:W-:Y:S01]  /*0bc0*/  ISETP.GE.U32.AND P1, PT, R18.reuse, 0x10, PT ;  /* 0x000000101200780c */ /* 0x040fe20003f26070 */
[C---:B-----5:R-:W-:Y:S01]  /*0bd0*/  IMAD R7, R18.reuse, R3, RZ ;  /* 0x0000000312077224 */ /* 0x060fe200078e02ff */
[----:B------:R-:W-:Y:S01]  /*0be0*/  LOP3.LUT R22, R18, 0xf, RZ, 0xc0, !PT ;  /* 0x0000000f12167812 */ /* 0x000fe200078ec0ff */
[----:B------:R-:W-:-:S03]  /*0bf0*/  IMAD.MOV.U32 R16, RZ, RZ, RZ ;  /* 0x000000ffff107224 */ /* 0x000fc600078e00ff */
[----:B------:R-:W-:-:S07]  /*0c00*/  ISETP.NE.AND P0, PT, R22, RZ, PT ;  /* 0x000000ff1600720c */ /* 0x000fce0003f05270 */
[----:B------:R-:W-:Y:S06]  /*0c10*/  @!P1 BRA `(.L_x_14) ;  /* 0x0000000000d49947 */ /* 0x000fec0003800000 */
[----:B------:R-:W0:Y:S01]  /*0c20*/  LDCU.64 UR4, c[0x0][0x380] ;  /* 0x00007000ff0477ac */ /* 0x000e220008000a00 */
[----:B------:R-:W-:Y:S01]  /*0c30*/  LOP3.LUT R16, R18, 0x7ffffff0, RZ, 0xc0, !PT ;  /* 0x7ffffff012107812 */ /* 0x000fe200078ec0ff */
[----:B------:R-:W-:Y:S01]  /*0c40*/  BSSY B1, `(.L_x_14) ;  /* 0x0000032000017945 */ /* 0x000fe20003800000 */
[----:B------:R-:W-:-:S03]  /*0c50*/  IMAD.MOV.U32 R17, RZ, RZ, R7 ;  /* 0x000000ffff117224 */ /* 0x000fc600078e0007 */
[----:B------:R-:W-:Y:S01]  /*0c60*/  IMAD.MOV R19, RZ, RZ, -R16 ;  /* 0x000000ffff137224 */ /* 0x000fe200078e0a10 */
[----:B0-----:R-:W-:-:S04]  /*0c70*/  UIADD3 UR4, UP0, UPT, UR4, 0x20, URZ ;  /* 0x0000002004047890 */ /* 0x001fc8000ff1e0ff */
[----:B------:R-:W-:Y:S02]  /*0c80*/  UIADD3.X UR5, UPT, UPT, URZ, UR5, URZ, UP0, !UPT ;  /* 0x00000005ff057290 */ /* 0x000fe400087fe4ff */
[----:B------:R-:W-:-:S04]  /*0c90*/  IMAD.U32 R24, RZ, RZ, UR4 ;  /* 0x00000004ff187e24 */ /* 0x000fc8000f8e00ff */
[----:B------:R-:W-:-:S07]  /*0ca0*/  IMAD.U32 R29, RZ, RZ, UR5 ;  /* 0x00000005ff1d7e24 */ /* 0x000fce000f8e00ff */
.L_x_15:
[----:B------:R-:W-:Y:S01]  /*0cb0*/  IMAD.MOV.U32 R12, RZ, RZ, R24 ;  /* 0x000000ffff0c7224 */ /* 0x000fe200078e0018 */
[----:B0-----:R-:W0:Y:S01]  /*0cc0*/  LDC.64 R14, c[0x0][0x388] ;  /* 0x0000e200ff0e7b82 */ /* 0x001e220000000a00 */
[----:B------:R-:W-:-:S05]  /*0cd0*/  IMAD.MOV.U32 R13, RZ, RZ, R29 ;  /* 0x000000ffff0d7224 */ /* 0x000fca00078e001d */
[----:B------:R-:W2:Y:S01]  /*0ce0*/  LDG.E.STRONG.SYS R21, desc[UR6][R12.64+-0x20] ;  /* 0xffffe0060c157981 */ /* 0x000ea2000c1f5900 */
[----:B0-----:R-:W-:-:S05]  /*0cf0*/  IMAD.WIDE R14, R17, 0x4, R14 ;  /* 0x00000004110e7825 */ /* 0x001fca00078e020e */
[----:B--2---:R0:W-:Y:S04]  /*0d00*/  STG.E.STRONG.SYS desc[UR6][R14.64], R21 ;  /* 0x000000150e007986 */ /* 0x0041e8000c115906 */
[----:B------:R-:W2:Y:S04]  /*0d10*/  LDG.E.STRONG.SYS R23, desc[UR6][R12.64+-0x1c] ;  /* 0xffffe4060c177981 */ /* 0x000ea8000c1f5900 */
[----:B--2---:R1:W-:Y:S04]  /*0d20*/  STG.E.STRONG.SYS desc[UR6][R14.64+0x4], R23 ;  /* 0x000004170e007986 */ /* 0x0043e8000c115906 */
[----:B------:R-:W2:Y:S04]  /*0d30*/  LDG.E.STRONG.SYS R25, desc[UR6][R12.64+-0x18] ;  /* 0xffffe8060c197981 */ /* 0x000ea8000c1f5900 */
[----:B--2---:R2:W-:Y:S04]  /*0d40*/  STG.E.STRONG.SYS desc[UR6][R14.64+0x8], R25 ;  /* 0x000008190e007986 */ /* 0x0045e8000c115906 */
[----:B------:R-:W3:Y:S04]  /*0d50*/  LDG.E.STRONG.SYS R27, desc[UR6][R12.64+-0x14] ;  /* 0xffffec060c1b7981 */ /* 0x000ee8000c1f5900 */
[----:B---3--:R3:W-:Y:S04]  /*0d60*/  STG.E.STRONG.SYS desc[UR6][R14.64+0xc], R27 ;  /* 0x00000c1b0e007986 */ /* 0x0087e8000c115906 */
[----:B------:R-:W4:Y:S04]  /*0d70*/  LDG.E.STRONG.SYS R29, desc[UR6][R12.64+-0x10] ;  /* 0xfffff0060c1d7981 */ /* 0x000f28000c1f5900 */
[----:B----4-:R4:W-:Y:S04]  /*0d80*/  STG.E.STRONG.SYS desc[UR6][R14.64+0x10], R29 ;  /* 0x0000101d0e007986 */ /* 0x0109e8000c115906 */
[----:B------:R-:W5:Y:S04]  /*0d90*/  LDG.E.STRONG.SYS R20, desc[UR6][R12.64+-0xc] ;  /* 0xfffff4060c147981 */ /* 0x000f68000c1f5900 */
[----:B-----5:R5:W-:Y:S04]  /*0da0*/  STG.E.STRONG.SYS desc[UR6][R14.64+0x14], R20 ;  /* 0x000014140e007986 */ /* 0x020be8000c115906 */
[----:B0-----:R-:W2:Y:S04]  /*0db0*/  LDG.E.STRONG.SYS R21, desc[UR6][R12.64+-0x8] ;  /* 0xfffff8060c157981 */ /* 0x001ea8000c1f5900 */
[----:B--2---:R0:W-:Y:S04]  /*0dc0*/  STG.E.STRONG.SYS desc[UR6][R14.64+0x18], R21 ;  /* 0x000018150e007986 */ /* 0x0041e8000c115906 */
[----:B-1----:R-:W2:Y:S04]  /*0dd0*/  LDG.E.STRONG.SYS R23, desc[UR6][R12.64+-0x4] ;  /* 0xfffffc060c177981 */ /* 0x002ea8000c1f5900 */
[----:B--2---:R1:W-:Y:S04]  /*0de0*/  STG.E.STRONG.SYS desc[UR6][R14.64+0x1c], R23 ;  /* 0x00001c170e007986 */ /* 0x0043e8000c115906 */
[----:B------:R-:W2:Y:S04]  /*0df0*/  LDG.E.STRONG.SYS R25, desc[UR6][R12.64] ;  /* 0x000000060c197981 */ /* 0x000ea8000c1f5900 */
[----:B--2---:R2:W-:Y:S04]  /*0e00*/  STG.E.STRONG.SYS desc[UR6][R14.64+0x20], R25 ;  /* 0x000020190e007986 */ /* 0x0045e8000c115906 */
[----:B---3--:R-:W3:Y:S04]  /*0e10*/  LDG.E.STRONG.SYS R27, desc[UR6][R12.64+0x4] ;  /* 0x000004060c1b7981 */ /* 0x008ee8000c1f5900 */
[----:B---3--:R3:W-:Y:S04]  /*0e20*/  STG.E.STRONG.SYS desc[UR6][R14.64+0x24], R27 ;  /* 0x0000241b0e007986 */ /* 0x0087e8000c115906 */
[----:B----4-:R-:W4:Y:S04]  /*0e30*/  LDG.E.STRONG.SYS R29, desc[UR6][R12.64+0x8] ;  /* 0x000008060c1d7981 */ /* 0x010f28000c1f5900 */
[----:B----4-:R4:W-:Y:S04]  /*0e40*/  STG.E.STRONG.SYS desc[UR6][R14.64+0x28], R29 ;  /* 0x0000281d0e007986 */ /* 0x0109e8000c115906 */
[----:B-----5:R-:W5:Y:S04]  /*0e50*/  LDG.E.STRONG.SYS R20, desc[UR6][R12.64+0xc] ;  /* 0x00000c060c147981 */ /* 0x020f68000c1f5900 */
[----:B-----5:R1:W-:Y:S04]  /*0e60*/  STG.E.STRONG.SYS desc[UR6][R14.64+0x2c], R20 ;  /* 0x00002c140e007986 */ /* 0x0203e8000c115906 */
[----:B0-----:R-:W5:Y:S04]  /*0e70*/  LDG.E.STRONG.SYS R21, desc[UR6][R12.64+0x10] ;  /* 0x000010060c157981 */ /* 0x001f68000c1f5900 */
[----:B-----5:R0:W-:Y:S04]  /*0e80*/  STG.E.STRONG.SYS desc[UR6][R14.64+0x30], R21 ;  /* 0x000030150e007986 */ /* 0x0201e8000c115906 */
[----:B-1----:R-:W5:Y:S04]  /*0e90*/  LDG.E.STRONG.SYS R23, desc[UR6][R12.64+0x14] ;  /* 0x000014060c177981 */ /* 0x002f68000c1f5900 */
[----:B-----5:R0:W-:Y:S04]  /*0ea0*/  STG.E.STRONG.SYS desc[UR6][R14.64+0x34], R23 ;  /* 0x000034170e007986 */ /* 0x0201e8000c115906 */
[----:B--2---:R-:W2:Y:S04]  /*0eb0*/  LDG.E.STRONG.SYS R25, desc[UR6][R12.64+0x18] ;  /* 0x000018060c197981 */ /* 0x004ea8000c1f5900 */
[----:B--2---:R0:W-:Y:S04]  /*0ec0*/  STG.E.STRONG.SYS desc[UR6][R14.64+0x38], R25 ;  /* 0x000038190e007986 */ /* 0x0041e8000c115906 */
[----:B---3--:R-:W2:Y:S01]  /*0ed0*/  LDG.E.STRONG.SYS R27, desc[UR6][R12.64+0x1c] ;  /* 0x00001c060c1b7981 */ /* 0x008ea2000c1f5900 */
[----:B------:R-:W-:Y:S01]  /*0ee0*/  VIADD R19, R19, 0x10 ;  /* 0x0000001013137836 */ /* 0x000fe20000000000 */
[----:B------:R-:W-:Y:S01]  /*0ef0*/  IADD3 R24, P2, PT, R12, 0x40, RZ ;  /* 0x000000400c187810 */ /* 0x000fe20007f5e0ff */
[----:B------:R-:W-:Y:S05]  /*0f00*/  YIELD ;  /* 0x0000000000007946 */ /* 0x000fea0003800000 */
[----:B------:R-:W-:Y:S01]  /*0f10*/  ISETP.NE.AND P1, PT, R19, RZ, PT ;  /* 0x000000ff1300720c */ /* 0x000fe20003f25270 */
[----:B----4-:R-:W-:-:S02]  /*0f20*/  IMAD.X R29, RZ, RZ, R13, P2 ;  /* 0x000000ffff1d7224 */ /* 0x010fc400010e060d */
[----:B------:R-:W-:Y:S01]  /*0f30*/  VIADD R17, R17, 0x10 ;  /* 0x0000001011117836 */ /* 0x000fe20000000000 */
[----:B--2---:R0:W-:Y:S09]  /*0f40*/  STG.E.STRONG.SYS desc[UR6][R14.64+0x3c], R27 ;  /* 0x00003c1b0e007986 */ /* 0x0041f2000c115906 */
[----:B------:R-:W-:Y:S05]  /*0f50*/  @P1 BRA `(.L_x_15) ;  /* 0xfffffffc00541947 */ /* 0x000fea000383ffff */
[----:B------:R-:W-:Y:S05]  /*0f60*/  BSYNC B1 ;  /* 0x0000000000017941 */ /* 0x000fea0003800000 */
.L_x_14:
[----:B------:R-:W-:Y:S05]  /*0f70*/  @!P0 BRA `(.L_x_13) ;  /* 0x0000000400088947 */ /* 0x000fea0003800000 */
[----:B------:R-:W-:Y:S02]  /*0f80*/  ISETP.GE.U32.AND P0, PT, R22, 0x8, PT ;  /* 0x000000081600780c */ /* 0x000fe40003f06070 */
[----:B------:R-:W-:-:S04]  /*0f90*/  LOP3.LUT R20, R18, 0x7, RZ, 0xc0, !PT ;  /* 0x0000000712147812 */ /* 0x000fc800078ec0ff */
[----:B------:R-:W-:-:S07]  /*0fa0*/  ISETP.NE.AND P1, PT, R20, RZ, PT ;  /* 0x000000ff1400720c */ /* 0x000fce0003f25270 */
[----:B------:R-:W-:Y:S06]  /*0fb0*/  @!P0 BRA `(.L_x_16) ;  /* 0x00000000005c8947 */ /* 0x000fec0003800000 */
[----:B------:R-:W1:Y:S08]  /*0fc0*/  LDC.64 R12, c[0x0][0x380] ;  /* 0x0000e000ff0c7b82 */ /* 0x000e700000000a00 */
[----:B0-----:R-:W0:Y:S01]  /*0fd0*/  LDC.64 R14, c[0x0][0x388] ;  /* 0x0000e200ff0e7b82 */ /* 0x001e220000000a00 */
[----:B-1----:R-:W-:-:S05]  /*0fe0*/  IMAD.WIDE.U32 R12, R16, 0x4, R12 ;  /* 0x00000004100c7825 */ /* 0x002fca00078e000c */
[----:B------:R-:W2:Y:S01]  /*0ff0*/  LDG.E.STRONG.SYS R17, desc[UR6][R12.64] ;  /* 0x000000060c117981 */ /* 0x000ea2000c1f5900 */
[----:B------:R-:W-:-:S04]  /*1000*/  IMAD.IADD R19, R7, 0x1, R16 ;  /* 0x0000000107137824 */ /* 0x000fc800078e0210 */
        /* <DEDUP_REMOVED lines=8> */
[----:B------:R-:W3:Y:S04]  /*1090*/  LDG.E.STRONG.SYS R25, desc[UR6][R12.64+0x10] ;  /* 0x000010060c197981 */ /* 0x000ee8000c1f5900 */
[----:B---3--:R2:W-:Y:S04]  /*10a0*/  STG.E.STRONG.SYS desc[UR6][R14.64+0x10], R25 ;  /* 0x000010190e007986 */ /* 0x0085e8000c115906 */
[----:B------:R-:W3:Y:S04]  /*10b0*/  LDG.E.STRONG.SYS R27, desc[UR6][R12.64+0x14] ;  /* 0x000014060c1b7981 */ /* 0x000ee8000c1f5900 */
[----:B---3--:R2:W-:Y:S04]  /*10c0*/  STG.E.STRONG.SYS desc[UR6][R14.64+0x14], R27 ;  /* 0x0000141b0e007986 */ /* 0x0085e8000c115906 */
[----:B0-----:R-:W3:Y:S04]  /*10d0*/  LDG.E.STRONG.SYS R17, desc[UR6][R12.64+0x18] ;  /* 0x000018060c117981 */ /* 0x001ee8000c1f5900 */
[----:B---3--:R2:W-:Y:S04]  /*10e0*/  STG.E.STRONG.SYS desc[UR6][R14.64+0x18], R17 ;  /* 0x000018110e007986 */ /* 0x0085e8000c115906 */
[----:B-1----:R-:W3:Y:S01]  /*10f0*/  LDG.E.STRONG.SYS R19, desc[UR6][R12.64+0x1c] ;  /* 0x00001c060c137981 */ /* 0x002ee2000c1f5900 */
[----:B------:R-:W-:Y:S05]  /*1100*/  YIELD ;  /* 0x0000000000007946 */ /* 0x000fea0003800000 */
[----:B------:R-:W-:Y:S01]  /*1110*/  VIADD R16, R16, 0x8 ;  /* 0x0000000810107836 */ /* 0x000fe20000000000 */
[----:B---3--:R2:W-:Y:S06]  /*1120*/  STG.E.STRONG.SYS desc[UR6][R14.64+0x1c], R19 ;  /* 0x00001c130e007986 */ /* 0x0085ec000c115906 */
.L_x_16:
[----:B------:R-:W-:Y:S05]  /*1130*/  @!P1 BRA `(.L_x_13) ;  /* 0x0000000000989947 */ /* 0x000fea0003800000 */
[----:B------:R-:W-:Y:S02]  /*1140*/  ISETP.GE.U32.AND P0, PT, R20, 0x4, PT ;  /* 0x000000041400780c */ /* 0x000fe40003f06070 */
[----:B------:R-:W-:-:S04]  /*1150*/  LOP3.LUT R18, R18, 0x3, RZ, 0xc0, !PT ;  /* 0x0000000312127812 */ /* 0x000fc800078ec0ff */
[----:B------:R-:W-:-:S07]  /*1160*/  ISETP.NE.AND P1, PT, R18, RZ, PT ;  /* 0x000000ff1200720c */ /* 0x000fce0003f25270 */
[----:B------:R-:W-:Y:S06]  /*1170*/  @!P0 BRA `(.L_x_17) ;  /* 0x00000000003c8947 */ /* 0x000fec0003800000 */
[----:B------:R-:W1:Y:S08]  /*1180*/  LDC.64 R12, c[0x0][0x380] ;  /* 0x0000e000ff0c7b82 */ /* 0x000e700000000a00 */
[----:B0-2---:R-:W0:Y:S01]  /*1190*/  LDC.64 R14, c[0x0][0x388] ;  /* 0x0000e200ff0e7b82 */ /* 0x005e220000000a00 */
        /* <DEDUP_REMOVED lines=9> */
[----:B------:R-:W2:Y:S01]  /*1230*/  LDG.E.STRONG.SYS R23, desc[UR6][R12.64+0xc] ;  /* 0x00000c060c177981 */ /* 0x000ea2000c1f5900 */
[----:B------:R-:W-:Y:S05]  /*1240*/  YIELD ;  /* 0x0000000000007946 */ /* 0x000fea0003800000 */
[----:B------:R-:W-:Y:S01]  /*1250*/  VIADD R16, R16, 0x4 ;  /* 0x0000000410107836 */ /* 0x000fe20000000000 */
[----:B--2---:R1:W-:Y:S06]  /*1260*/  STG.E.STRONG.SYS desc[UR6][R14.64+0xc], R23 ;  /* 0x00000c170e007986 */ /* 0x0043ec000c115906 */
.L_x_17:
[----:B------:R-:W-:Y:S05]  /*1270*/  @!P1 BRA `(.L_x_13) ;  /* 0x0000000000489947 */ /* 0x000fea0003800000 */
[----:B------:R-:W3:Y:S08]  /*1280*/  LDC.64 R12, c[0x0][0x380] ;  /* 0x0000e000ff0c7b82 */ /* 0x000ef00000000a00 */
[----:B012---:R-:W0:Y:S01]  /*1290*/  LDC.64 R14, c[0x0][0x388] ;  /* 0x0000e200ff0e7b82 */ /* 0x007e220000000a00 */
[----:B---3--:R-:W-:-:S05]  /*12a0*/  IMAD.WIDE.U32 R12, R16, 0x4, R12 ;  /* 0x00000004100c7825 */ /* 0x008fca00078e000c */
[----:B------:R-:W2:Y:S01]  /*12b0*/  LDG.E.STRONG.SYS R17, desc[UR6][R12.64] ;  /* 0x000000060c117981 */ /* 0x000ea2000c1f5900 */
[----:B------:R-:W-:Y:S01]  /*12c0*/  IMAD.IADD R7, R7, 0x1, R16 ;  /* 0x0000000107077824 */ /* 0x000fe200078e0210 */
[----:B------:R-:W-:Y:S01]  /*12d0*/  ISETP.NE.AND P0, PT, R18, 0x1, PT ;  /* 0x000000011200780c */ /* 0x000fe20003f05270 */
[----:B------:R-:W-:Y:S05]  /*12e0*/  YIELD ;  /* 0x0000000000007946 */ /* 0x000fea0003800000 */
[----:B0-----:R-:W-:-:S05]  /*12f0*/  IMAD.WIDE R14, R7, 0x4, R14 ;  /* 0x00000004070e7825 */ /* 0x001fca00078e020e */
[----:B--2---:R3:W-:Y:S02]  /*1300*/  STG.E.STRONG.SYS desc[UR6][R14.64], R17 ;  /* 0x000000110e007986 */ /* 0x0047e4000c115906 */
[----:B------:R-:W-:Y:S05]  /*1310*/  @!P0 BRA `(.L_x_13) ;  /* 0x0000000000208947 */ /* 0x000fea0003800000 */
[----:B------:R-:W2:Y:S01]  /*1320*/  LDG.E.STRONG.SYS R7, desc[UR6][R12.64+0x4] ;  /* 0x000004060c077981 */ /* 0x000ea2000c1f5900 */
[----:B------:R-:W-:Y:S01]  /*1330*/  ISETP.NE.AND P0, PT, R18, 0x2, PT ;  /* 0x000000021200780c */ /* 0x000fe20003f05270 */
[----:B------:R-:W-:Y:S05]  /*1340*/  YIELD ;  /* 0x0000000000007946 */ /* 0x000fea0003800000 */
[----:B--2---:R4:W-:Y:S07]  /*1350*/  STG.E.STRONG.SYS desc[UR6][R14.64+0x4], R7 ;  /* 0x000004070e007986 */ /* 0x0049ee000c115906 */
[----:B------:R-:W-:Y:S05]  /*1360*/  @!P0 BRA `(.L_x_13) ;  /* 0x00000000000c8947 */ /* 0x000fea0003800000 */
[----:B------:R-:W2:Y:S01]  /*1370*/  LDG.E.STRONG.SYS R13, desc[UR6][R12.64+0x8] ;  /* 0x000008060c0d7981 */ /* 0x000ea2000c1f5900 */
[----:B------:R-:W-:Y:S05]  /*1380*/  YIELD ;  /* 0x0000000000007946 */ /* 0x000fea0003800000 */
[----:B--2---:R0:W-:Y:S02]  /*1390*/  STG.E.STRONG.SYS desc[UR6][R14.64+0x8], R13 ;  /* 0x0000080d0e007986 */ /* 0x0041e4000c115906 */
.L_x_13:
[----:B----45:R-:W4:Y:S01]  /*13a0*/  LDG.E.STRONG.SYS R7, desc[UR6][R8.64] ;  /* 0x0000000608077981 */ /* 0x030f22000c1f5900 */
[----:B0-----:R-:W0:Y:S03]  /*13b0*/  LDC.64 R12, c[0x0][0x388] ;  /* 0x0000e200ff0c7b82 */ /* 0x001e260000000a00 */
[----:B-123--:R-:W2:Y:S04]  /*13c0*/  LDG.E.STRONG.SYS R15, desc[UR6][R8.64+0x4] ;  /* 0x00000406080f7981 */ /* 0x00eea8000c1f5900 */
[----:B------:R-:W3:Y:S04]  /*13d0*/  LDG.E.STRONG.SYS R17, desc[UR6][R8.64] ;  /* 0x0000000608117981 */ /* 0x000ee8000c1f5900 */
[----:B------:R-:W4:Y:S04]  /*13e0*/  LDG.E.STRONG.SYS R14, desc[UR6][R8.64+0x4] ;  /* 0x00000406080e7981 */ /* 0x000f28000c1f5900 */
[----:B------:R1:W5:Y:S04]  /*13f0*/  LDG.E.STRONG.SYS R18, desc[UR6][R8.64] ;  /* 0x0000000608127981 */ /* 0x000368000c1f5900 */
[----:B------:R-:W2:Y:S01]  /*1400*/  LDG.E.STRONG.SYS R16, desc[UR6][R8.64+0x4] ;  /* 0x0000040608107981 */ /* 0x000ea2000c1f5900 */
[----:B------:R-:W-:Y:S05]  /*1410*/  YIELD ;  /* 0x0000000000007946 */ /* 0x000fea0003800000 */
[----:B------:R-:W1:Y:S01]  /*1420*/  LDCU.64 UR4, c[0x0][0x398] ;  /* 0x00007300ff0477ac */ /* 0x000e620008000a00 */
[----:B--2---:R-:W-:-:S04]  /*1430*/  IMAD R15, R16, R3, R3 ;  /* 0x00000003100f7224 */ /* 0x004fc800078e0203 */
[----:B0-----:R-:W-:-:S06]  /*1440*/  IMAD.WIDE R12, R15, 0x4, R12 ;  /* 0x000000040f0c7825 */ /* 0x001fcc00078e020c */
[----:B------:R-:W2:Y:S01]  /*1450*/  LDG.E.STRONG.SYS R12, desc[UR6][R12.64] ;  /* 0x000000060c0c7981 */ /* 0x000ea2000c1f5900 */
[----:B----4-:R-:W-:-:S05]  /*1460*/  IMAD R15, R14, R3, RZ ;  /* 0x000000030e0f7224 */ /* 0x010fca00078e02ff */
[----:B---3--:R-:W-:Y:S02]  /*1470*/  SHF.R.S32.HI R17, RZ, 0x1f, R15 ;  /* 0x0000001fff117819 */ /* 0x008fe4000001140f */
[----:B--2---:R-:W-:-:S04]  /*1480*/  IADD3 R15, P0, PT, R12, R15, RZ ;  /* 0x0000000f0c0f7210 */ /* 0x004fc80007f1e0ff */
[----:B------:R-:W-:Y:S02]  /*1490*/  LEA.HI.X.SX32 R14, R12, R17, 0x1, P0 ;  /* 0x000000110c0e7211 */ /* 0x000fe400000f0eff */
[----:B-1----:R-:W-:-:S04]  /*14a0*/  LEA R8, P0, R15, UR4, 0x2 ;  /* 0x000000040f087c11 */ /* 0x002fc8000f8010ff */
[----:B------:R-:W-:-:S05]  /*14b0*/  LEA.HI.X R9, R15, UR5, R14, 0x2, P0 ;  /* 0x000000050f097c11 */ /* 0x000fca00080f140e */
[----:B------:R0:W5:Y:S01]  /*14c0*/  LDG.E.STRONG.SYS R8, desc[UR6][R8.64+0x8] ;  /* 0x0000080608087981 */ /* 0x000162000c1f5900 */
[----:B------:R-:W-:-:S13]  /*14d0*/  ISETP.GE.AND P0, PT, R7, 0x1, PT ;  /* 0x000000010700780c */ /* 0x000fda0003f06270 */
[----:B0-----:R-:W-:Y:S05]  /*14e0*/  @!P0 BRA `(.L_x_18) ;  /* 0x00000004001c8947 */ /* 0x001fea0003800000 */
[----:B------:R-:W-:-:S07]  /*14f0*/  IMAD.MOV.U32 R12, RZ, RZ, RZ ;  /* 0x000000ffff0c7224 */ /* 0x000fce00078e00ff */
.L_x_27:
[----:B------:R-:W-:Y:S01]  /*1500*/  ISETP.NE.AND P0, PT, R12, R3, PT ;  /* 0x000000030c00720c */ /* 0x000fe20003f05270 */
[----:B------:R-:W-:-:S12]  /*1510*/  YIELD ;  /* 0x0000000000007946 */ /* 0x000fd80003800000 */
[----:B-----5:R-:W-:Y:S05]  /*1520*/  @!P0 BRA `(.L_x_19) ;  /* 0x0000000400008947 */ /* 0x020fea0003800000 */
[----:B------:R-:W0:Y:S01]  /*1530*/  LDC.64 R14, c[0x0][0x398] ;  /* 0x0000e600ff0e7b82 */ /* 0x000e220000000a00 */
[----:B------:R-:W1:Y:S07]  /*1540*/  LDCU.64 UR4, c[0x0][0x398] ;  /* 0x00007300ff0477ac */ /* 0x000e6e0008000a00 */
[----:B------:R-:W2:Y:S01]  /*1550*/  LDC.64 R16, c[0x0][0x388] ;  /* 0x0000e200ff107b82 */ /* 0x000ea20000000a00 */
[----:B0----5:R0:W1:Y:S04]  /*1560*/  LDG.E.STRONG.SYS R18, desc[UR6][R14.64] ;  /* 0x000000060e127981 */ /* 0x021068000c1f5900 */
[----:B------:R-:W3:Y:S04]  /*1570*/  LDG.E.STRONG.SYS R9, desc[UR6][R14.64+0x4] ;  /* 0x000004060e097981 */ /* 0x000ee8000c1f5900 */
[----:B------:R0:W4:Y:S04]  /*1580*/  LDG.E.STRONG.SYS R19, desc[UR6][R14.64] ;  /* 0x000000060e137981 */ /* 0x000128000c1f5900 */
[----:B------:R-:W2:Y:S02]  /*1590*/  LDG.E.STRONG.SYS R13, desc[UR6][R14.64+0x4] ;  /* 0x000004060e0d7981 */ /* 0x000ea4000c1f5900 */
[----:B--2---:R-:W-:-:S04]  /*15a0*/  IMAD R13, R13, R3, R12 ;  /* 0x000000030d0d7224 */ /* 0x004fc800078e020c */
[----:B------:R-:W-:-:S06]  /*15b0*/  IMAD.WIDE R16, R13, 0x4, R16 ;  /* 0x000000040d107825 */ /* 0x000fcc00078e0210 */
[----:B------:R-:W2:Y:S01]  /*15c0*/  LDG.E.STRONG.SYS R16, desc[UR6][R16.64] ;  /* 0x0000000610107981 */ /* 0x000ea2000c1f5900 */
[----:B---3--:R-:W-:-:S05]  /*15d0*/  IMAD R9, R9, R12, RZ ;  /* 0x0000000c09097224 */ /* 0x008fca00078e02ff */
[----:B------:R-:W-:Y:S02]  /*15e0*/  SHF.R.S32.HI R13, RZ, 0x1f, R9 ;  /* 0x0000001fff0d7819 */ /* 0x000fe40000011409 */
[----:B--2---:R-:W-:-:S04]  /*15f0*/  IADD3 R9, P0, PT, R16, R9, RZ ;  /* 0x0000000910097210 */ /* 0x004fc80007f1e0ff */
[----:B------:R-:W-:Y:S02]  /*1600*/  LEA.HI.X.SX32 R20, R16, R13, 0x1, P0 ;  /* 0x0000000d10147211 */ /* 0x000fe400000f0eff */
[----:B-1----:R-:W-:-:S04]  /*1610*/  LEA R18, P0, R9, UR4, 0x2 ;  /* 0x0000000409127c11 */ /* 0x002fc8000f8010ff */
[----:B----4-:R-:W-:-:S06]  /*1620*/  LEA.HI.X R19, R9, UR5, R20, 0x2, P0 ;  /* 0x0000000509137c11 */ /* 0x010fcc00080f1414 */
[----:B------:R-:W2:Y:S02]  /*1630*/  LDG.E.STRONG.SYS R19, desc[UR6][R18.64+0x8] ;  /* 0x0000080612137981 */ /* 0x000ea4000c1f5900 */
[----:B--2---:R-:W-:-:S13]  /*1640*/  ISETP.NE.AND P0, PT, R8, R19, PT ;  /* 0x000000130800720c */ /* 0x004fda0003f05270 */
[----:B0-----:R-:W-:Y:S05]  /*1650*/  @P0 BRA `(.L_x_19) ;  /* 0x0000000000b40947 */ /* 0x001fea0003800000 */
[----:B------:R-:W2:Y:S04]  /*1660*/  LDG.E.STRONG.SYS R13, desc[UR6][R14.64] ;  /* 0x000000060e0d7981 */ /* 0x000ea8000c1f5900 */
[----:B------:R0:W5:Y:S01]  /*1670*/  LDG.E.STRONG.SYS R17, desc[UR6][R14.64+0x4] ;  /* 0x000004060e117981 */ /* 0x000162000c1f5900 */
[----:B------:R-:W-:Y:S01]  /*1680*/  IMAD.MOV.U32 R9, RZ, RZ, RZ ;  /* 0x000000ffff097224 */ /* 0x000fe200078e00ff */
[----:B--2---:R-:W-:-:S13]  /*1690*/  ISETP.GE.AND P0, PT, R13, 0x1, PT ;  /* 0x000000010d00780c */ /* 0x004fda0003f06270 */
[----:B0-----:R-:W-:Y:S05]  /*16a0*/  @!P0 BRA `(.L_x_20) ;  /* 0x0000000000408947 */ /* 0x001fea0003800000 */
[----:B------:R-:W0:Y:S01]  /*16b0*/  LDC.64 R14, c[0x0][0x398] ;  /* 0x0000e600ff0e7b82 */ /* 0x000e220000000a00 */
[----:B-----5:R-:W-:Y:S01]  /*16c0*/  IMAD.IADD R16, R8, 0x1, R17 ;  /* 0x0000000108107824 */ /* 0x020fe200078e0211 */
[----:B------:R-:W-:Y:S01]  /*16d0*/  BSSY B1, `(.L_x_20) ;  /* 0x000000d000017945 */ /* 0x000fe20003800000 */
[----:B------:R-:W-:Y:S02]  /*16e0*/  IMAD.MOV.U32 R9, RZ, RZ, RZ ;  /* 0x000000ffff097224 */ /* 0x000fe400078e00ff */
[----:B------:R-:W-:-:S07]  /*16f0*/  IMAD R18, R13, R16, 0x2 ;  /* 0x000000020d127424 */ /* 0x000fce00078e0210 */
.L_x_22:
[----:B------:R-:W-:-:S04]  /*1700*/  IMAD.IADD R17, R18, 0x1, R9 ;  /* 0x0000000112117824 */ /* 0x000fc800078e0209 */
[----:B0-----:R-:W-:-:S06]  /*1710*/  IMAD.WIDE R16, R17, 0x4, R14 ;  /* 0x0000000411107825 */ /* 0x001fcc00078e020e */
[----:B------:R-:W2:Y:S01]  /*1720*/  LDG.E.STRONG.SYS R16, desc[UR6][R16.64] ;  /* 0x0000000610107981 */ /* 0x000ea2000c1f5900 */
[----:B------:R-:W-:Y:S05]  /*1730*/  YIELD ;  /* 0x0000000000007946 */ /* 0x000fea0003800000 */
[----:B--2---:R-:W-:-:S13]  /*1740*/  ISETP.NE.AND P0, PT, R16, R3, PT ;  /* 0x000000031000720c */ /* 0x004fda0003f05270 */
[----:B------:R-:W-:Y:S05]  /*1750*/  @!P0 BRA `(.L_x_21) ;  /* 0x0000000000108947 */ /* 0x000fea0003800000 */
[----:B------:R-:W-:-:S05]  /*1760*/  VIADD R9, R9, 0x1 ;  /* 0x0000000109097836 */ /* 0x000fca0000000000 */
[----:B------:R-:W-:-:S13]  /*1770*/  ISETP.NE.AND P0, PT, R9, R13, PT ;  /* 0x0000000d0900720c */ /* 0x000fda0003f05270 */
[----:B------:R-:W-:Y:S05]  /*1780*/  @P0 BRA `(.L_x_22) ;  /* 0xfffffffc00dc0947 */ /* 0x000fea000383ffff */
[----:B------:R-:W-:-:S07]  /*1790*/  IMAD.MOV.U32 R9, RZ, RZ, RZ ;  /* 0x000000ffff097224 */ /* 0x000fce00078e00ff */
.L_x_21:
[----:B------:R-:W-:Y:S05]  /*17a0*/  BSYNC B1 ;  /* 0x0000000000017941 */ /* 0x000fea0003800000 */
.L_x_20:
[----:B------:R-:W0:Y:S02]  /*17b0*/  LDC.64 R14, c[0x0][0x398] ;  /* 0x0000e600ff0e7b82 */ /* 0x000e240000000a00 */
[----:B0-----:R-:W2:Y:S04]  /*17c0*/  LDG.E.STRONG.SYS R13, desc[UR6][R14.64] ;  /* 0x000000060e0d7981 */ /* 0x001ea8000c1f5900 */
[----:B-----5:R0:W5:Y:S01]  /*17d0*/  LDG.E.STRONG.SYS R17, desc[UR6][R14.64+0x4] ;  /* 0x000004060e117981 */ /* 0x020162000c1f5900 */
        /* <DEDUP_REMOVED lines=8> */
.L_x_25:
        /* <DEDUP_REMOVED lines=10> */
.L_x_24:
[----:B------:R-:W-:Y:S05]  /*1900*/  BSYNC B1 ;  /* 0x0000000000017941 */ /* 0x000fea0003800000 */
.L_x_23:
[----:B------:R-:W-:-:S13]  /*1910*/  ISETP.GT.U32.AND P0, PT, R9, R18, PT ;  /* 0x000000120900720c */ /* 0x000fda0003f04070 */
[----:B------:R-:W-:Y:S05]  /*1920*/  @P0 BRA `(.L_x_26) ;  /* 0x0000000000240947 */ /* 0x000fea0003800000 */
.L_x_19:
[----:B------:R-:W-:-:S05]  /*1930*/  VIADD R12, R12, 0x1 ;  /* 0x000000010c0c7836 */ /* 0x000fca0000000000 */
[----:B------:R-:W-:-:S13]  /*1940*/  ISETP.NE.AND P0, PT, R12, R7, PT ;  /* 0x000000070c00720c */ /* 0x000fda0003f05270 */
[----:B------:R-:W-:Y:S05]  /*1950*/  @P0 BRA `(.L_x_27) ;  /* 0xfffffff800e80947 */ /* 0x000fea000383ffff */
.L_x_18:
[----:B-----5:R-:W0:Y:S08]  /*1960*/  LDC.64 R8, c[0x4][0x8] ;  /* 0x01000200ff087b82 */ /* 0x020e300000000a00 */
[----:B------:R-:W1:Y:S01]  /*1970*/  LDC.64 R12, c[0x0][0x3a0] ;  /* 0x0000e800ff0c7b82 */ /* 0x000e620000000a00 */
[----:B0-----:R-:W2:Y:S01]  /*1980*/  LDG.E R9, desc[UR6][R8.64] ;  /* 0x0000000608097981 */ /* 0x001ea2000c1e1900 */
[----:B-1----:R-:W-:-:S05]  /*1990*/  IMAD.WIDE R12, R3, 0x4, R12 ;  /* 0x00000004030c7825 */ /* 0x002fca00078e020c */
[----:B--2---:R1:W-:Y:S01]  /*19a0*/  STG.E.STRONG.SYS desc[UR6][R12.64], R9 ;  /* 0x000000090c007986 */ /* 0x0043e2000c115906 */
[----:B------:R-:W-:Y:S05]  /*19b0*/  BRA `(.L_x_12) ;  /* 0x0000000400ec7947 */ /* 0x000fea0003800000 */
.L_x_26:
[----:B-----5:R-:W0:Y:S08]  /*19c0*/  LDC.64 R16, c[0x0][0x398] ;  /* 0x0000e600ff107b82 */ /* 0x020e300000000a00 */
[----:B------:R-:W1:Y:S08]  /*19d0*/  LDC.64 R14, c[0x0][0x388] ;  /* 0x0000e200ff0e7b82 */ /* 0x000e700000000a00 */
[----:B------:R-:W2:Y:S01]  /*19e0*/  LDC.64 R12, c[0x0][0x390] ;  /* 0x0000e400ff0c7b82 */ /* 0x000ea20000000a00 */
[----:B0-----:R0:W3:Y:S04]  /*19f0*/  LDG.E.STRONG.SYS R7, desc[UR6][R16.64] ;  /* 0x0000000610077981 */ /* 0x0010e8000c1f5900 */
[----:B------:R0:W5:Y:S04]  /*1a00*/  LDG.E.STRONG.SYS R18, desc[UR6][R16.64+0x4] ;  /* 0x0000040610127981 */ /* 0x000168000c1f5900 */
[----:B------:R0:W4:Y:S04]  /*1a10*/  LDG.E.STRONG.SYS R9, desc[UR6][R16.64] ;  /* 0x0000000610097981 */ /* 0x000128000c1f5900 */
[----:B------:R-:W4:Y:S01]  /*1a20*/  LDG.E.STRONG.SYS R8, desc[UR6][R16.64+0x4] ;  /* 0x0000040610087981 */ /* 0x000f22000c1f5900 */
[----:B--2---:R-:W-:-:S04]  /*1a30*/  IMAD.WIDE R12, R3, 0x4, R12 ;  /* 0x00000004030c7825 */ /* 0x004fc800078e020c */
[----:B----4-:R-:W-:-:S04]  /*1a40*/  IMAD R9, R8, R3, R3 ;  /* 0x0000000308097224 */ /* 0x010fc800078e0203 */
[----:B-1----:R-:W-:-:S05]  /*1a50*/  IMAD.WIDE R8, R9, 0x4, R14 ;  /* 0x0000000409087825 */ /* 0x002fca00078e020e */
[----:B---3--:R-:W2:Y:S04]  /*1a60*/  LDG.E.STRONG.SYS R7, desc[UR6][R8.64] ;  /* 0x0000000608077981 */ /* 0x008ea8000c1f5900 */
[----:B------:R-:W2:Y:S01]  /*1a70*/  LDG.E.STRONG.SYS R20, desc[UR6][R12.64] ;  /* 0x000000060c147981 */ /* 0x000ea2000c1f5900 */
[----:B------:R-:W-:Y:S05]  /*1a80*/  YIELD ;  /* 0x0000000000007946 */ /* 0x000fea0003800000 */
[----:B--2---:R-:W-:-:S13]  /*1a90*/  ISETP.GE.AND P0, PT, R7, R20, PT ;  /* 0x000000140700720c */ /* 0x004fda0003f06270 */
[----:B0-----:R-:W-:Y:S05]  /*1aa0*/  @P0 BRA `(.L_x_28) ;  /* 0x0000000400f40947 */ /* 0x001fea0003800000 */
[----:B-----5:R-:W-:-:S04]  /*1ab0*/  IMAD R9, R18, R3, R3 ;  /* 0x0000000312097224 */ /* 0x020fc800078e0203 */
[----:B------:R-:W-:-:S07]  /*1ac0*/  IMAD.WIDE R14, R9, 0x4, R14 ;  /* 0x00000004090e7825 */ /* 0x000fce00078e020e */
.L_x_40:
[----:B-----5:R-:W0:Y:S01]  /*1ad0*/  LDC.64 R18, c[0x0][0x398] ;  /* 0x0000e600ff127b82 */ /* 0x020e220000000a00 */
[----:B------:R-:W-:Y:S01]  /*1ae0*/  VIADD R7, R7, 0x1 ;  /* 0x0000000107077836 */ /* 0x000fe20000000000 */
[----:B------:R1:W5:Y:S04]  /*1af0*/  LDG.E.STRONG.SYS R8, desc[UR6][R14.64] ;  /* 0x000000060e087981 */ /* 0x000368000c1f5900 */
[----:B------:R1:W-:Y:S02]  /*1b00*/  STG.E.STRONG.SYS desc[UR6][R14.64], R7 ;  /* 0x000000070e007986 */ /* 0x0003e4000c115906 */
[----:B------:R-:W2:Y:S02]  /*1b10*/  LDC.64 R16, c[0x0][0x388] ;  /* 0x0000e200ff107b82 */ /* 0x000ea40000000a00 */
[----:B0-----:R-:W3:Y:S04]  /*1b20*/  LDG.E.STRONG.SYS R9, desc[UR6][R18.64] ;  /* 0x0000000612097981 */ /* 0x001ee8000c1f5900 */
[----:B------:R1:W4:Y:S04]  /*1b30*/  LDG.E.STRONG.SYS R21, desc[UR6][R18.64+0x4] ;  /* 0x0000040612157981 */ /* 0x000328000c1f5900 */
[----:B------:R1:W3:Y:S04]  /*1b40*/  LDG.E.STRONG.SYS R23, desc[UR6][R18.64] ;  /* 0x0000000612177981 */ /* 0x0002e8000c1f5900 */
[----:B------:R-:W3:Y:S04]  /*1b50*/  LDG.E.STRONG.SYS R20, desc[UR6][R18.64+0x4] ;  /* 0x0000040612147981 */ /* 0x000ee8000c1f5900 */
[----:B------:R1:W5:Y:S04]  /*1b60*/  LDG.E.STRONG.SYS R24, desc[UR6][R18.64] ;  /* 0x0000000612187981 */ /* 0x000368000c1f5900 */
[----:B------:R-:W4:Y:S01]  /*1b70*/  LDG.E.STRONG.SYS R22, desc[UR6][R18.64+0x4] ;  /* 0x0000040612167981 */ /* 0x000f22000c1f5900 */
[----:B------:R-:W-:Y:S05]  /*1b80*/  YIELD ;  /* 0x0000000000007946 */ /* 0x000fea0003800000 */
[----:B------:R-:W0:Y:S01]  /*1b90*/  LDCU.64 UR4, c[0x0][0x398] ;  /* 0x00007300ff0477ac */ /* 0x000e220008000a00 */
[----:B----4-:R-:W-:-:S04]  /*1ba0*/  IMAD R21, R22, R3, R3 ;  /* 0x0000000316157224 */ /* 0x010fc800078e0203 */
[----:B--2---:R-:W-:-:S06]  /*1bb0*/  IMAD.WIDE R16, R21, 0x4, R16 ;  /* 0x0000000415107825 */ /* 0x004fcc00078e0210 */
[----:B------:R-:W2:Y:S01]  /*1bc0*/  LDG.E.STRONG.SYS R16, desc[UR6][R16.64] ;  /* 0x0000000610107981 */ /* 0x000ea2000c1f5900 */
[----:B---3--:R-:W-:-:S05]  /*1bd0*/  IMAD R21, R20, R3, RZ ;  /* 0x0000000314157224 */ /* 0x008fca00078e02ff */
[----:B------:R-:W-:Y:S02]  /*1be0*/  SHF.R.S32.HI R23, RZ, 0x1f, R21 ;  /* 0x0000001fff177819 */ /* 0x000fe40000011415 */
[----:B--2---:R-:W-:-:S04]  /*1bf0*/  IADD3 R21, P0, PT, R16, R21, RZ ;  /* 0x0000001510157210 */ /* 0x004fc80007f1e0ff */
[----:B------:R-:W-:Y:S02]  /*1c00*/  LEA.HI.X.SX32 R22, R16, R23, 0x1, P0 ;  /* 0x0000001710167211 */ /* 0x000fe400000f0eff */
[----:B0-----:R-:W-:-:S04]  /*1c10*/  LEA R20, P0, R21, UR4, 0x2 ;  /* 0x0000000415147c11 */ /* 0x001fc8000f8010ff */
[----:B------:R-:W-:-:S05]  /*1c20*/  LEA.HI.X R21, R21, UR5, R22, 0x2, P0 ;  /* 0x0000000515157c11 */ /* 0x000fca00080f1416 */
[----:B------:R1:W5:Y:S01]  /*1c30*/  LDG.E.STRONG.SYS R20, desc[UR6][R20.64+0x8] ;  /* 0x0000080614147981 */ /* 0x000362000c1f5900 */
[----:B------:R-:W-:-:S13]  /*1c40*/  ISETP.GE.AND P0, PT, R9, 0x1, PT ;  /* 0x000000010900780c */ /* 0x000fda0003f06270 */
[----:B-1----:R-:W-:Y:S05]  /*1c50*/  @!P0 BRA `(.L_x_29) ;  /* 0x00000004001c8947 */ /* 0x002fea0003800000 */
[----:B------:R-:W-:-:S07]  /*1c60*/  IMAD.MOV.U32 R22, RZ, RZ, RZ ;  /* 0x000000ffff167224 */ /* 0x000fce00078e00ff */
.L_x_38:
[----:B------:R-:W-:Y:S01]  /*1c70*/  ISETP.NE.AND P0, PT, R22, R3, PT ;  /* 0x000000031600720c */ /* 0x000fe20003f05270 */
[----:B------:R-:W-:-:S12]  /*1c80*/  YIELD ;  /* 0x0000000000007946 */ /* 0x000fd80003800000 */
[----:B-----5:R-:W-:Y:S05]  /*1c90*/  @!P0 BRA `(.L_x_30) ;  /* 0x0000000400008947 */ /* 0x020fea0003800000 */
[----:B------:R-:W0:Y:S01]  /*1ca0*/  LDC.64 R16, c[0x0][0x398] ;  /* 0x0000e600ff107b82 */ /* 0x000e220000000a00 */
[----:B------:R-:W1:Y:S07]  /*1cb0*/  LDCU.64 UR4, c[0x0][0x398] ;  /* 0x00007300ff0477ac */ /* 0x000e6e0008000a00 */
[----:B------:R-:W2:Y:S01]  /*1cc0*/  LDC.64 R18, c[0x0][0x388] ;  /* 0x0000e200ff127b82 */ /* 0x000ea20000000a00 */
[----:B0----5:R0:W2:Y:S04]  /*1cd0*/  LDG.E.STRONG.SYS R24, desc[UR6][R16.64] ;  /* 0x0000000610187981 */ /* 0x0210a8000c1f5900 */
[----:B------:R-:W3:Y:S04]  /*1ce0*/  LDG.E.STRONG.SYS R21, desc[UR6][R16.64+0x4] ;  /* 0x0000040610157981 */ /* 0x000ee8000c1f5900 */
[----:B------:R0:W2:Y:S04]  /*1cf0*/  LDG.E.STRONG.SYS R25, desc[UR6][R16.64] ;  /* 0x0000000610197981 */ /* 0x0000a8000c1f5900 */
[----:B------:R-:W4:Y:S02]  /*1d00*/  LDG.E.STRONG.SYS R23, desc[UR6][R16.64+0x4] ;  /* 0x0000040610177981 */ /* 0x000f24000c1f5900 */
[----:B----4-:R-:W-:-:S04]  /*1d10*/  IMAD R23, R23, R3, R22 ;  /* 0x0000000317177224 */ /* 0x010fc800078e0216 */
[----:B--2---:R-:W-:-:S06]  /*1d20*/  IMAD.WIDE R24, R23, 0x4, R18 ;  /* 0x0000000417187825 */ /* 0x004fcc00078e0212 */
[----:B------:R-:W2:Y:S01]  /*1d30*/  LDG.E.STRONG.SYS R24, desc[UR6][R24.64] ;  /* 0x0000000618187981 */ /* 0x000ea2000c1f5900 */
[----:B---3--:R-:W-:-:S05]  /*1d40*/  IMAD R21, R21, R22, RZ ;  /* 0x0000001615157224 */ /* 0x008fca00078e02ff */
[----:B------:R-:W-:Y:S02]  /*1d50*/  SHF.R.S32.HI R19, RZ, 0x1f, R21 ;  /* 0x0000001fff137819 */ /* 0x000fe40000011415 */
[----:B--2---:R-:W-:-:S04]  /*1d60*/  IADD3 R21, P0, PT, R24, R21, RZ ;  /* 0x0000001518157210 */ /* 0x004fc80007f1e0ff */
[----:B------:R-:W-:Y:S02]  /*1d70*/  LEA.HI.X.SX32 R26, R24, R19, 0x1, P0 ;  /* 0x00000013181a7211 */ /* 0x000fe400000f0eff */
[----:B-1----:R-:W-:-:S04]  /*1d80*/  LEA R18, P0, R21, UR4, 0x2 ;  /* 0x0000000415127c11 */ /* 0x002fc8000f8010ff */
[----:B------:R-:W-:-:S06]  /*1d90*/  LEA.HI.X R19, R21, UR5, R26, 0x2, P0 ;  /* 0x0000000515137c11 */ /* 0x000fcc00080f141a */
        /* <DEDUP_REMOVED lines=13> */
.L_x_33:
        /* <DEDUP_REMOVED lines=10> */
.L_x_32:
[----:B------:R-:W-:Y:S05]  /*1f10*/  BSYNC B1 ;  /* 0x0000000000017941 */ /* 0x000fea0003800000 */
.L_x_31:
        /* <DEDUP_REMOVED lines=11> */
.L_x_36:
        /* <DEDUP_REMOVED lines=10> */
.L_x_35:
[----:B------:R-:W-:Y:S05]  /*2070*/  BSYNC B1 ;  /* 0x0000000000017941 */ /* 0x000fea0003800000 */
.L_x_34:
[----:B------:R-:W-:-:S13]  /*2080*/  ISETP.GT.U32.AND P0, PT, R21, R24, PT ;  /* 0x000000181500720c */ /* 0x000fda0003f04070 */
[----:B------:R-:W-:Y:S05]  /*2090*/  @P0 BRA `(.L_x_37) ;  /* 0x0000000000640947 */ /* 0x000fea0003800000 */
.L_x_30:
[----:B------:R-:W-:-:S05]  /*20a0*/  VIADD R22, R22, 0x1 ;  /* 0x0000000116167836 */ /* 0x000fca0000000000 */
[----:B------:R-:W-:-:S13]  /*20b0*/  ISETP.NE.AND P0, PT, R22, R9, PT ;  /* 0x000000091600720c */ /* 0x000fda0003f05270 */
[----:B------:R-:W-:Y:S05]  /*20c0*/  @P0 BRA `(.L_x_38) ;  /* 0xfffffff800e80947 */ /* 0x000fea000383ffff */
.L_x_29:
[----:B------:R-:W-:-:S13]  /*20d0*/  ISETP.NE.AND P0, PT, R7, -0x1, PT ;  /* 0xffffffff0700780c */ /* 0x000fda0003f05270 */
[----:B------:R-:W-:Y:S05]  /*20e0*/  @!P0 BRA `(.L_x_28) ;  /* 0x0000000000648947 */ /* 0x000fea0003800000 */
[----:B-----5:R-:W0:Y:S08]  /*20f0*/  LDC.64 R8, c[0x0][0x380] ;  /* 0x0000e000ff087b82 */ /* 0x020e300000000a00 */
[----:B------:R-:W1:Y:S08]  /*2100*/  LDC.64 R12, c[0x4][0x18] ;  /* 0x01000600ff0c7b82 */ /* 0x000e700000000a00 */
[----:B------:R-:W2:Y:S01]  /*2110*/  LDC.64 R14, c[0x0][0x3a0] ;  /* 0x0000e800ff0e7b82 */ /* 0x000ea20000000a00 */
[----:B0-----:R-:W-:-:S05]  /*2120*/  IMAD.WIDE R8, R3, 0x4, R8 ;  /* 0x0000000403087825 */ /* 0x001fca00078e0208 */
[----:B------:R0:W-:Y:S04]  /*2130*/  STG.E.STRONG.SYS desc[UR6][R8.64], R7 ;  /* 0x0000000708007986 */ /* 0x0001e8000c115906 */
[----:B-1----:R-:W3:Y:S01]  /*2140*/  LDG.E R13, desc[UR6][R12.64] ;  /* 0x000000060c0d7981 */ /* 0x002ee2000c1e1900 */
[----:B--2---:R-:W-:-:S05]  /*2150*/  IMAD.WIDE R14, R3, 0x4, R14 ;  /* 0x00000004030e7825 */ /* 0x004fca00078e020e */
[----:B---3--:R0:W-:Y:S02]  /*2160*/  STG.E.STRONG.SYS desc[UR6][R14.64], R13 ;  /* 0x0000000d0e007986 */ /* 0x0081e4000c115906 */
.L_x_12:
[----:B01----:R-:W0:Y:S02]  /*2170*/  LDC.64 R8, c[0x4][RZ] ;  /* 0x01000000ff087b82 */ /* 0x003e240000000a00 */
[----:B0----5:R-:W2:Y:S04]  /*2180*/  LDG.E R7, desc[UR6][R8.64] ;  /* 0x0000000608077981 */ /* 0x021ea8000c1e1900 */
[----:B--2---:R0:W-:Y:S02]  /*2190*/  STG.E.STRONG.SYS desc[UR6][R10.64], R7 ;  /* 0x000000070a007986 */ /* 0x0041e4000c115906 */
.L_x_1:
[----:B------:R-:W1:Y:S02]  /*21a0*/  LDC.64 R8, c[0x0][0x3a8] ;  /* 0x0000ea00ff087b82 */ /* 0x000e640000000a00 */
[----:B-1----:R-:W2:Y:S01]  /*21b0*/  LDG.E.STRONG.SYS R8, desc[UR6][R8.64] ;  /* 0x0000000608087981 */ /* 0x002ea2000c1f5900 */
[C---:B------:R-:W-:Y:S01]  /*21c0*/  ISETP.GE.AND P0, PT, R3.reuse, R0, PT ;  /* 0x000000000300720c */ /* 0x040fe20003f06270 */
[----:B------:R-:W-:Y:S01]  /*21d0*/  VIADD R3, R3, 0x1 ;  /* 0x0000000103037836 */ /* 0x000fe20000000000 */
[----:B------:R-:W-:Y:S05]  /*21e0*/  YIELD ;  /* 0x0000000000007946 */ /* 0x000fea0003800000 */
[----:B------:R-:W-:-:S02]  /*21f0*/  SEL R3, R3, 0x1, !P0 ;  /* 0x0000000103037807 */ /* 0x000fc40004000000 */
[----:B--2---:R-:W-:-:S13]  /*2200*/  ISETP.NE.AND P1, PT, R8, 0x1, PT ;  /* 0x000000010800780c */ /* 0x004fda0003f25270 */
[----:B------:R-:W-:Y:S05]  /*2210*/  @P1 BRA `(.L_x_39) ;  /* 0xffffffdc00d01947 */ /* 0x000fea000383ffff */
[----:B------:R-:W-:Y:S05]  /*2220*/  EXIT ;  /* 0x000000000000794d */ /* 0x000fea0003800000 */
.L_x_37:
[----:B------:R0:W-:Y:S04]  /*2230*/  STG.E.STRONG.SYS desc[UR6][R14.64], R8 ;  /* 0x000000080e007986 */ /* 0x0001e8000c115906 */
[----:B------:R-:W2:Y:S01]  /*2240*/  LDG.E.STRONG.SYS R16, desc[UR6][R12.64] ;  /* 0x000000060c107981 */ /* 0x000ea2000c1f5900 */
[----:B------:R-:W-:Y:S05]  /*2250*/  YIELD ;  /* 0x0000000000007946 */ /* 0x000fea0003800000 */
[----:B--2---:R-:W-:-:S13]  /*2260*/  ISETP.GE.AND P0, PT, R7, R16, PT ;  /* 0x000000100700720c */ /* 0x004fda0003f06270 */
[----:B0-----:R-:W-:Y:S05]  /*2270*/  @!P0 BRA `(.L_x_40) ;  /* 0xfffffff800148947 */ /* 0x001fea000383ffff */
.L_x_28:
[----:B------:R-:W-:Y:S05]  /*2280*/  BSYNC B0 ;  /* 0x0000000000007941 */ /* 0x000fea0003800000 */
.L_x_0:
[----:B------:R-:W0:Y:S08]  /*2290*/  LDC.64 R4, c[0x4][0x8] ;  /* 0x01000200ff047b82 */ /* 0x000e300000000a00 */
[----:B------:R-:W1:Y:S08]  /*22a0*/  LDC.64 R6, c[0x0][0x3a0] ;  /* 0x0000e800ff067b82 */ /* 0x000e700000000a00 */
[----:B-----5:R-:W2:Y:S01]  /*22b0*/  LDC.64 R8, c[0x0][0x380] ;  /* 0x0000e000ff087b82 */ /* 0x020ea20000000a00 */
[----:B0-----:R-:W3:Y:S01]  /*22c0*/  LDG.E R5, desc[UR6][R4.64] ;  /* 0x0000000604057981 */ /* 0x001ee2000c1e1900 */
[----:B-1----:R-:W-:-:S04]  /*22d0*/  IMAD.WIDE R6, R3, 0x4, R6 ;  /* 0x0000000403067825 */ /* 0x002fc800078e0206 */
[----:B--2---:R-:W-:-:S04]  /*22e0*/  IMAD.WIDE R8, R3, 0x4, R8 ;  /* 0x0000000403087825 */ /* 0x004fc800078e0208 */
[----:B------:R-:W-:Y:S01]  /*22f0*/  IMAD.MOV.U32 R3, RZ, RZ, -0x1 ;  /* 0xffffffffff037424 */ /* 0x000fe200078e00ff */
[----:B---3--:R-:W-:Y:S04]  /*2300*/  STG.E.STRONG.SYS desc[UR6][R6.64], R5 ;  /* 0x0000000506007986 */ /* 0x008fe8000c115906 */
[----:B------:R-:W-:Y:S01]  /*2310*/  STG.E.STRONG.SYS desc[UR6][R8.64], R3 ;  /* 0x0000000308007986 */ /* 0x000fe2000c115906 */
[----:B------:R-:W-:Y:S05]  /*2320*/  EXIT ;  /* 0x000000000000794d */ /* 0x000fea0003800000 */
.L_x_41:
[----:B------:R-:W-:-:S00]  /*2330*/  BRA `(.L_x_41) ;  /* 0xfffffffc00fc7947 */ /* 0x000fc0000383ffff */
[----:B------:R-:W-:-:S00]  /*2340*/  NOP ;  /* 0x0000000000007918 */ /* 0x000fc00000000000 */
        /* <DEDUP_REMOVED lines=11> */
.L_x_42:


//--------------------- .nv.global.init           --------------------------
	.section	.nv.global.init,"aw",@progbits
	.align	4
.nv.global.init:
	.type		BUSY,@object
	.size		BUSY,(TRUE - BUSY)
BUSY:
        /*0000*/ 	.byte	0x01, 0x00, 0x00, 0x00
	.type		TRUE,@object
	.size		TRUE,(.L_3 - TRUE)
TRUE:
        /*0004*/ 	.byte	0x01, 0x00, 0x00, 0x00
.L_3:


//--------------------- .nv.shared.reserved.0     --------------------------
	.section	.nv.shared.reserved.0,"aw",@nobits
	.weak		__nv_reservedSMEM_offset_0_alias
	.size		__nv_reservedSMEM_offset_0_alias, 0, 64
	.other		__nv_reservedSMEM_offset_0_alias,@"STO_CUDA_RESERVED_SHARED STV_DEFAULT"
__nv_reservedSMEM_offset_0_alias:
	.zero		0
	.zero		64


//--------------------- .nv.global                --------------------------
	.section	.nv.global,"aw",@nobits
	.align	4
.nv.global:
	.type		IDLE,@object
	.size		IDLE,(FALSE - IDLE)
IDLE:
	.zero		4
	.type		FALSE,@object
	.size		FALSE,(.L_1 - FALSE)
FALSE:
	.zero		4
.L_1:


//--------------------- .nv.constant0._Z19run_stable_marriagePViS0_S0_S0_S0_S0_S0_ --------------------------
	.section	.nv.constant0._Z19run_stable_marriagePViS0_S0_S0_S0_S0_S0_,"a",@progbits
	.sectionflags	@""
	.align	4
.nv.constant0._Z19run_stable_marriagePViS0_S0_S0_S0_S0_S0_:
	.zero		952


//--------------------- SYMBOLS --------------------------

	.type		.nv.reservedSmem.offset0,@object
	.size		.nv.reservedSmem.offset0,0x4
